	.headerflags	@"EF_CUDA_TEXMODE_UNIFIED EF_CUDA_64BIT_ADDRESS EF_CUDA_ACCELERATORS EF_CUDA_SM90 EF_CUDA_VIRTUAL_SM(EF_CUDA_SM90)"
	.elftype	@"ET_EXEC"


//--------------------- .nv.info                  --------------------------
	.section	.nv.info,"",@"SHT_CUDA_INFO"
	.align	4


	//----- nvinfo : EIATTR_REGCOUNT
	.align		4
        /*0000*/ 	.byte	0x04, 0x2f
        /*0002*/ 	.short	(.L_3 - .L_2)
	.align		4
.L_2:
        /*0004*/ 	.word	index@(triton_poi_fused_add_cat_clone_relu_threshold_backward_32)
        /*0008*/ 	.word	0x0000007f


	//----- nvinfo : EIATTR_MIN_STACK_SIZE
	.align		4
.L_3:
        /*000c*/ 	.byte	0x04, 0x12
        /*000e*/ 	.short	(.L_5 - .L_4)
	.align		4
.L_4:
        /*0010*/ 	.word	index@(triton_poi_fused_add_cat_clone_relu_threshold_backward_32)
        /*0014*/ 	.word	0x00000000


	//----- nvinfo : EIATTR_FRAME_SIZE
	.align		4
.L_5:
        /*0018*/ 	.byte	0x04, 0x11
        /*001a*/ 	.short	(.L_7 - .L_6)
	.align		4
.L_6:
        /*001c*/ 	.word	index@(triton_poi_fused_add_cat_clone_relu_threshold_backward_32)
        /*0020*/ 	.word	0x00000000


	//----- nvinfo : EIATTR_MIN_STACK_SIZE
	.align		4
.L_7:
        /*0024*/ 	.byte	0x04, 0x12
        /*0026*/ 	.short	(.L_9 - .L_8)
	.align		4
.L_8:
        /*0028*/ 	.word	index@(triton_poi_fused_add_cat_clone_relu_threshold_backward_32)
        /*002c*/ 	.word	0x00000000
.L_9:


//--------------------- .nv.info.triton_poi_fused_add_cat_clone_relu_threshold_backward_32 --------------------------
	.section	.nv.info.triton_poi_fused_add_cat_clone_relu_threshold_backward_32,"",@"SHT_CUDA_INFO"
	.sectionflags	@""
	.align	4


	//----- nvinfo : EIATTR_CUDA_API_VERSION
	.align		4
        /*0000*/ 	.byte	0x04, 0x37
        /*0002*/ 	.short	(.L_11 - .L_10)
.L_10:
        /*0004*/ 	.word	0x0000007c


	//----- nvinfo : EIATTR_KPARAM_INFO
	.align		4
.L_11:
        /*0008*/ 	.byte	0x04, 0x17
        /*000a*/ 	.short	(.L_13 - .L_12)
.L_12:
        /*000c*/ 	.word	0x00000000
        /*0010*/ 	.short	0x000e
        /*0012*/ 	.short	0x006c
        /*0014*/ 	.byte	0x00, 0xf0, 0x11, 0x00


	//----- nvinfo : EIATTR_KPARAM_INFO
	.align		4
.L_13:
        /*0018*/ 	.byte	0x04, 0x17
        /*001a*/ 	.short	(.L_15 - .L_14)
.L_14:
        /*001c*/ 	.word	0x00000000
        /*0020*/ 	.short	0x000d
        /*0022*/ 	.short	0x0068
        /*0024*/ 	.byte	0x00, 0xf0, 0x11, 0x00


	//----- nvinfo : EIATTR_KPARAM_INFO
	.align		4
.L_15:
        /*0028*/ 	.byte	0x04, 0x17
        /*002a*/ 	.short	(.L_17 - .L_16)
.L_16:
        /*002c*/ 	.word	0x00000000
        /*0030*/ 	.short	0x000c
        /*0032*/ 	.short	0x0060
        /*0034*/ 	.byte	0x00, 0xf4, 0x21, 0x00


	//----- nvinfo : EIATTR_KPARAM_INFO
	.align		4
.L_17:
        /*0038*/ 	.byte	0x04, 0x17
        /*003a*/ 	.short	(.L_19 - .L_18)
.L_18:
        /*003c*/ 	.word	0x00000000
        /*0040*/ 	.short	0x000b
        /*0042*/ 	.short	0x0058
        /*0044*/ 	.byte	0x00, 0xf4, 0x21, 0x00


	//----- nvinfo : EIATTR_KPARAM_INFO
	.align		4
.L_19:
        /*0048*/ 	.byte	0x04, 0x17
        /*004a*/ 	.short	(.L_21 - .L_20)
.L_20:
        /*004c*/ 	.word	0x00000000
        /*0050*/ 	.short	0x000a
        /*0052*/ 	.short	0x0050
        /*0054*/ 	.byte	0x00, 0xf4, 0x21, 0x00


	//----- nvinfo : EIATTR_KPARAM_INFO
	.align		4
.L_21:
        /*0058*/ 	.byte	0x04, 0x17
        /*005a*/ 	.short	(.L_23 - .L_22)
.L_22:
        /*005c*/ 	.word	0x00000000
        /*0060*/ 	.short	0x0009
        /*0062*/ 	.short	0x0048
        /*0064*/ 	.byte	0x00, 0xf4, 0x21, 0x00


	//----- nvinfo : EIATTR_KPARAM_INFO
	.align		4
.L_23:
        /*0068*/ 	.byte	0x04, 0x17
        /*006a*/ 	.short	(.L_25 - .L_24)
.L_24:
        /*006c*/ 	.word	0x00000000
        /*0070*/ 	.short	0x0008
        /*0072*/ 	.short	0x0040
        /*0074*/ 	.byte	0x00, 0xf4, 0x21, 0x00


	//----- nvinfo : EIATTR_KPARAM_INFO
	.align		4
.L_25:
        /*0078*/ 	.byte	0x04, 0x17
        /*007a*/ 	.short	(.L_27 - .L_26)
.L_26:
        /*007c*/ 	.word	0x00000000
        /*0080*/ 	.short	0x0007
        /*0082*/ 	.short	0x0038
        /*0084*/ 	.byte	0x00, 0xf4, 0x21, 0x00


	//----- nvinfo : EIATTR_KPARAM_INFO
	.align		4
.L_27:
        /*0088*/ 	.byte	0x04, 0x17
        /*008a*/ 	.short	(.L_29 - .L_28)
.L_28:
        /*008c*/ 	.word	0x00000000
        /*0090*/ 	.short	0x0006
        /*0092*/ 	.short	0x0030
        /*0094*/ 	.byte	0x00, 0xf4, 0x21, 0x00


	//----- nvinfo : EIATTR_KPARAM_INFO
	.align		4
.L_29:
        /*0098*/ 	.byte	0x04, 0x17
        /*009a*/ 	.short	(.L_31 - .L_30)
.L_30:
        /*009c*/ 	.word	0x00000000
        /*00a0*/ 	.short	0x0005
        /*00a2*/ 	.short	0x0028
        /*00a4*/ 	.byte	0x00, 0xf4, 0x21, 0x00


	//----- nvinfo : EIATTR_KPARAM_INFO
	.align		4
.L_31:
        /*00a8*/ 	.byte	0x04, 0x17
        /*00aa*/ 	.short	(.L_33 - .L_32)
.L_32:
        /*00ac*/ 	.word	0x00000000
        /*00b0*/ 	.short	0x0004
        /*00b2*/ 	.short	0x0020
        /*00b4*/ 	.byte	0x00, 0xf4, 0x21, 0x00


	//----- nvinfo : EIATTR_KPARAM_INFO
	.align		4
.L_33:
        /*00b8*/ 	.byte	0x04, 0x17
        /*00ba*/ 	.short	(.L_35 - .L_34)
.L_34:
        /*00bc*/ 	.word	0x00000000
        /*00c0*/ 	.short	0x0003
        /*00c2*/ 	.short	0x0018
        /*00c4*/ 	.byte	0x00, 0xf4, 0x21, 0x00


	//----- nvinfo : EIATTR_KPARAM_INFO
	.align		4
.L_35:
        /*00c8*/ 	.byte	0x04, 0x17
        /*00ca*/ 	.short	(.L_37 - .L_36)
.L_36:
        /*00cc*/ 	.word	0x00000000
        /*00d0*/ 	.short	0x0002
        /*00d2*/ 	.short	0x0010
        /*00d4*/ 	.byte	0x00, 0xf4, 0x21, 0x00


	//----- nvinfo : EIATTR_KPARAM_INFO
	.align		4
.L_37:
        /*00d8*/ 	.byte	0x04, 0x17
        /*00da*/ 	.short	(.L_39 - .L_38)
.L_38:
        /*00dc*/ 	.word	0x00000000
        /*00e0*/ 	.short	0x0001
        /*00e2*/ 	.short	0x0008
        /*00e4*/ 	.byte	0x00, 0xf4, 0x21, 0x00


	//----- nvinfo : EIATTR_KPARAM_INFO
	.align		4
.L_39:
        /*00e8*/ 	.byte	0x04, 0x17
        /*00ea*/ 	.short	(.L_41 - .L_40)
.L_40:
        /*00ec*/ 	.word	0x00000000
        /*00f0*/ 	.short	0x0000
        /*00f2*/ 	.short	0x0000
        /*00f4*/ 	.byte	0x00, 0xf4, 0x21, 0x00


	//----- nvinfo : EIATTR_SPARSE_MMA_MASK
	.align		4
.L_41:
        /*00f8*/ 	.byte	0x03, 0x50
        /*00fa*/ 	.short	0x0000


	//----- nvinfo : EIATTR_MAXREG_COUNT
	.align		4
        /*00fc*/ 	.byte	0x03, 0x1b
        /*00fe*/ 	.short	0x00ff


	//----- nvinfo : EIATTR_EXIT_INSTR_OFFSETS
	.align		4
        /*0100*/ 	.byte	0x04, 0x1c
        /*0102*/ 	.short	(.L_43 - .L_42)


	//   ....[0]....
.L_42:
        /*0104*/ 	.word	0x00005450


	//   ....[1]....
        /*0108*/ 	.word	0x00005470


	//----- nvinfo : EIATTR_REQNTID
	.align		4
.L_43:
        /*010c*/ 	.byte	0x04, 0x10
        /*010e*/ 	.short	(.L_45 - .L_44)
.L_44:
        /*0110*/ 	.word	0x00000100
        /*0114*/ 	.word	0x00000001
        /*0118*/ 	.word	0x00000001


	//----- nvinfo : EIATTR_CBANK_PARAM_SIZE
	.align		4
.L_45:
        /*011c*/ 	.byte	0x03, 0x19
        /*011e*/ 	.short	0x0070


	//----- nvinfo : EIATTR_PARAM_CBANK
	.align		4
        /*0120*/ 	.byte	0x04, 0x0a
        /*0122*/ 	.short	(.L_47 - .L_46)
	.align		4
.L_46:
        /*0124*/ 	.word	index@(.nv.constant0.triton_poi_fused_add_cat_clone_relu_threshold_backward_32)
        /*0128*/ 	.short	0x0210
        /*012a*/ 	.short	0x0070


	//----- nvinfo : EIATTR_SW_WAR
	.align		4
.L_47:
        /*012c*/ 	.byte	0x04, 0x36
        /*012e*/ 	.short	(.L_49 - .L_48)
.L_48:
        /*0130*/ 	.word	0x00000008
.L_49:


//--------------------- .nv.callgraph             --------------------------
	.section	.nv.callgraph,"",@"SHT_CUDA_CALLGRAPH"
	.align	4
	.sectionentsize	8
	.align		4
        /*0000*/ 	.word	0x00000000
	.align		4
        /*0004*/ 	.word	0xffffffff
	.align		4
        /*0008*/ 	.word	0x00000000
	.align		4
        /*000c*/ 	.word	0xfffffffe
	.align		4
        /*0010*/ 	.word	0x00000000
	.align		4
        /*0014*/ 	.word	0xfffffffd
	.align		4
        /*0018*/ 	.word	0x00000000
	.align		4
        /*001c*/ 	.word	0xfffffffc


//--------------------- .nv.constant4             --------------------------
	.section	.nv.constant4,"a",@progbits
	.align	8
	.align		8
.nv.constant4:
        /*0000*/ 	.dword	_$_str
	.align		8
        /*0008*/ 	.dword	_$_str_$_2


//--------------------- .text.triton_poi_fused_add_cat_clone_relu_threshold_backward_32 --------------------------
	.section	.text.triton_poi_fused_add_cat_clone_relu_threshold_backward_32,"ax",@progbits
	.sectionflags	@"SHF_BARRIERS=1"
	.align	128
        .global         triton_poi_fused_add_cat_clone_relu_threshold_backward_32
        .type           triton_poi_fused_add_cat_clone_relu_threshold_backward_32,@function
        .size           triton_poi_fused_add_cat_clone_relu_threshold_backward_32,(.L_x_1 - triton_poi_fused_add_cat_clone_relu_threshold_backward_32)
        .other          triton_poi_fused_add_cat_clone_relu_threshold_backward_32,@"STO_CUDA_ENTRY STV_DEFAULT"
triton_poi_fused_add_cat_clone_relu_threshold_backward_32:
.text.triton_poi_fused_add_cat_clone_relu_threshold_backward_32:
[----:B------:R-:W0:Y:S01]  /*0000*/  LDC R1, c[0x0][0x28] ;  /* 0x00000a00ff017b82 */ /* 0x000e220000000800 */
[----:B------:R-:W1:Y:S07]  /*0010*/  S2R R124, SR_TID.X ;  /* 0x00000000007c7919 */ /* 0x000e6e0000002100 */
[----:B------:R-:W2:Y:S01]  /*0020*/  LDC.64 R30, c[0x0][0x260] ;  /* 0x00009800ff1e7b82 */ /* 0x000ea20000000a00 */
[----:B------:R-:W-:Y:S02]  /*0030*/  CS2R R8, SRZ ;  /* 0x0000000000087805 */ /* 0x000fe4000001ff00 */
[----:B------:R-:W-:Y:S01]  /*0040*/  CS2R R10, SRZ ;  /* 0x00000000000a7805 */ /* 0x000fe2000001ff00 */
[----:B------:R-:W3:Y:S01]  /*0050*/  S2R R22, SR_CTAID.X ;  /* 0x0000000000167919 */ /* 0x000ee20000002500 */
[----:B------:R-:W-:Y:S01]  /*0060*/  ULDC.64 UR6, c[0x0][0x208] ;  /* 0x0000820000067ab9 */ /* 0x000fe20000000a00 */
[----:B------:R-:W-:Y:S01]  /*0070*/  CS2R R4, SRZ ;  /* 0x0000000000047805 */ /* 0x000fe2000001ff00 */
[----:B------:R-:W4:Y:S01]  /*0080*/  S2R R56, SR_CTAID.Y ;  /* 0x0000000000387919 */ /* 0x000f220000002600 */
[----:B------:R-:W-:-:S02]  /*0090*/  CS2R R6, SRZ ;  /* 0x0000000000067805 */ /* 0x000fc4000001ff00 */
[----:B------:R-:W-:Y:S02]  /*00a0*/  CS2R R12, SRZ ;  /* 0x00000000000c7805 */ /* 0x000fe4000001ff00 */
[----:B------:R-:W-:Y:S01]  /*00b0*/  CS2R R14, SRZ ;  /* 0x00000000000e7805 */ /* 0x000fe2000001ff00 */
[----:B------:R-:W5:Y:S01]  /*00c0*/  S2UR UR5, SR_CgaCtaId ;  /* 0x00000000000579c3 */ /* 0x000f620000008800 */
[----:B------:R-:W-:-:S07]  /*00d0*/  UMOV UR4, 0x400 ;  /* 0x0000040000047882 */ /* 0x000fce0000000000 */
[----:B------:R-:W5:Y:S01]  /*00e0*/  LDC.64 R76, c[0x0][0x220] ;  /* 0x00008800ff4c7b82 */ /* 0x000f620000000a00 */
[----:B------:R-:W-:Y:S02]  /*00f0*/  CS2R R48, SRZ ;  /* 0x0000000000307805 */ /* 0x000fe4000001ff00 */
[----:B------:R-:W-:-:S05]  /*0100*/  CS2R R50, SRZ ;  /* 0x0000000000327805 */ /* 0x000fca000001ff00 */
[----:B------:R-:W5:Y:S01]  /*0110*/  LDC.64 R90, c[0x0][0x248] ;  /* 0x00009200ff5a7b82 */ /* 0x000f620000000a00 */
[C---:B-1----:R-:W-:Y:S01]  /*0120*/  LOP3.LUT R3, R124.reuse, 0x20, RZ, 0xc0, !PT ;  /* 0x000000207c037812 */ /* 0x042fe200078ec0ff */
[----:B------:R-:W-:Y:S01]  /*0130*/  IMAD.SHL.U32 R123, R124, 0x4, RZ ;  /* 0x000000047c7b7824 */ /* 0x000fe200078e00ff */
[----:B------:R-:W-:Y:S02]  /*0140*/  SHF.R.U32.HI R0, RZ, 0x2, R124 ;  /* 0x00000002ff007819 */ /* 0x000fe4000001167c */
[----:B------:R-:W-:Y:S01]  /*0150*/  LOP3.LUT R3, R3, 0xc0, R124, 0xf8, !PT ;  /* 0x000000c003037812 */ /* 0x000fe200078ef87c */
[----:B---3--:R-:W-:Y:S01]  /*0160*/  IMAD.SHL.U32 R22, R22, 0x10, RZ ;  /* 0x0000001016167824 */ /* 0x008fe200078e00ff */
[----:B------:R-:W-:Y:S02]  /*0170*/  SGXT.U32 R0, R0, 0x2 ;  /* 0x000000020000781a */ /* 0x000fe40000000000 */
[----:B------:R-:W-:Y:S02]  /*0180*/  CS2R R52, SRZ ;  /* 0x0000000000347805 */ /* 0x000fe4000001ff00 */
[----:B------:R-:W-:Y:S01]  /*0190*/  LOP3.LUT R3, R3, 0x10, R124, 0xf8, !PT ;  /* 0x0000001003037812 */ /* 0x000fe200078ef87c */
[----:B----4-:R-:W-:Y:S01]  /*01a0*/  IMAD.SHL.U32 R20, R56, 0x100, RZ ;  /* 0x0000010038147824 */ /* 0x010fe200078e00ff */
[----:B------:R-:W-:-:S02]  /*01b0*/  LOP3.LUT R27, R22, 0xc, R123, 0xf8, !PT ;  /* 0x0000000c161b7812 */ /* 0x000fc400078ef87b */
[----:B------:R-:W-:Y:S02]  /*01c0*/  CS2R R54, SRZ ;  /* 0x0000000000367805 */ /* 0x000fe4000001ff00 */
[----:B------:R-:W-:Y:S01]  /*01d0*/  SHF.R.U32.HI R3, RZ, 0x2, R3 ;  /* 0x00000002ff037819 */ /* 0x000fe20000011603 */
[----:B------:R-:W1:Y:S01]  /*01e0*/  LDC.64 R70, c[0x0][0x210] ;  /* 0x00008400ff467b82 */ /* 0x000e620000000a00 */
[----:B------:R-:W-:Y:S02]  /*01f0*/  ISETP.GE.AND P0, PT, R27, 0x40, PT ;  /* 0x000000401b00780c */ /* 0x000fe40003f06270 */
[----:B------:R-:W-:-:S04]  /*0200*/  LOP3.LUT R21, R3, R0, RZ, 0xfc, !PT ;  /* 0x0000000003157212 */ /* 0x000fc800078efcff */
[----:B------:R-:W-:Y:S01]  /*0210*/  LOP3.LUT R25, R20, R21, RZ, 0xfc, !PT ;  /* 0x0000001514197212 */ /* 0x000fe200078efcff */
[----:B------:R-:W3:Y:S01]  /*0220*/  LDC.64 R68, c[0x0][0x218] ;  /* 0x00008600ff447b82 */ /* 0x000ee20000000a00 */
[----:B------:R-:W-:Y:S02]  /*0230*/  LOP3.LUT R23, R20, 0x40, R21, 0xfe, !PT ;  /* 0x0000004014177812 */ /* 0x000fe400078efe15 */
[C---:B------:R-:W-:Y:S01]  /*0240*/  ISETP.LT.AND P1, PT, R25.reuse, 0x200, !P0 ;  /* 0x000002001900780c */ /* 0x040fe20004721270 */
[----:B------:R-:W-:Y:S01]  /*0250*/  IMAD R3, R25, 0x40, R27 ;  /* 0x0000004019037824 */ /* 0x000fe200078e021b */
[----:B------:R-:W-:Y:S02]  /*0260*/  LOP3.LUT R26, R20, 0x80, R21, 0xfe, !PT ;  /* 0x00000080141a7812 */ /* 0x000fe400078efe15 */
[----:B------:R-:W-:Y:S01]  /*0270*/  ISETP.LT.AND P3, PT, R23, 0x200, !P0 ;  /* 0x000002001700780c */ /* 0x000fe20004761270 */
[----:B--2---:R-:W-:Y:S01]  /*0280*/  IMAD.WIDE R2, R3, 0x4, R30 ;  /* 0x0000000403027825 */ /* 0x004fe200078e021e */
[C---:B------:R-:W-:Y:S01]  /*0290*/  ISETP.LT.AND P2, PT, R26.reuse, 0x200, !P0 ;  /* 0x000002001a00780c */ /* 0x040fe20004741270 */
[----:B------:R-:W2:Y:S01]  /*02a0*/  LDC.64 R72, c[0x0][0x228] ;  /* 0x00008a00ff487b82 */ /* 0x000ea20000000a00 */
[----:B------:R-:W-:Y:S01]  /*02b0*/  LOP3.LUT R20, R20, 0xc0, R21, 0xfe, !PT ;  /* 0x000000c014147812 */ /* 0x000fe200078efe15 */
[--C-:B------:R-:W-:Y:S01]  /*02c0*/  IMAD R17, R23, 0x40, R27.reuse ;  /* 0x0000004017117824 */ /* 0x100fe200078e021b */
[----:B------:R-:W-:Y:S01]  /*02d0*/  P2R R42, PR, RZ, 0x2 ;  /* 0x00000002ff2a7803 */ /* 0x000fe20000000000 */
[----:B------:R-:W-:-:S02]  /*02e0*/  IMAD R29, R26, 0x40, R27 ;  /* 0x000000401a1d7824 */ /* 0x000fc400078e021b */
[----:B------:R4:W2:Y:S01]  /*02f0*/  @P1 LDG.E.EL.128 R8, desc[UR6][R2.64] ;  /* 0x0000000602081981 */ /* 0x0008a2000c2e1d00 */
[C---:B------:R-:W-:Y:S01]  /*0300*/  ISETP.LT.AND P1, PT, R20.reuse, 0x200, !P0 ;  /* 0x000002001400780c */ /* 0x040fe20004721270 */
[----:B------:R-:W-:Y:S01]  /*0310*/  IMAD R19, R20, 0x40, R27 ;  /* 0x0000004014137824 */ /* 0x000fe200078e021b */
[----:B-----5:R-:W-:Y:S01]  /*0320*/  UPRMT UR4, UR5, 0x654, UR4 ;  /* 0x0000065405047896 */ /* 0x020fe20008000004 */
[--C-:B------:R-:W-:Y:S01]  /*0330*/  IMAD.WIDE R28, R29, 0x4, R30.reuse ;  /* 0x000000041d1c7825 */ /* 0x100fe200078e021e */
[----:B------:R-:W-:Y:S01]  /*0340*/  P2R R74, PR, RZ, 0x4 ;  /* 0x00000004ff4a7803 */ /* 0x000fe20000000000 */
[----:B------:R-:W5:Y:S01]  /*0350*/  LDC.64 R78, c[0x0][0x230] ;  /* 0x00008c00ff4e7b82 */ /* 0x000f620000000a00 */
[----:B------:R-:W-:Y:S01]  /*0360*/  CS2R R46, SRZ ;  /* 0x00000000002e7805 */ /* 0x000fe2000001ff00 */
[----:B------:R-:W-:Y:S01]  /*0370*/  IMAD.SHL.U32 R0, R124, 0x400, RZ ;  /* 0x000004007c007824 */ /* 0x000fe200078e00ff */
[----:B------:R1:W3:Y:S01]  /*0380*/  @P2 LDG.E.EL.128 R12, desc[UR6][R28.64] ;  /* 0x000000061c0c2981 */ /* 0x0002e2000c2e1d00 */
[----:B----4-:R-:W-:Y:S01]  /*0390*/  IMAD.WIDE R2, R17, 0x4, R30 ;  /* 0x0000000411027825 */ /* 0x010fe200078e021e */
[----:B------:R-:W-:-:S02]  /*03a0*/  CS2R R16, SRZ ;  /* 0x0000000000107805 */ /* 0x000fc4000001ff00 */
[----:B------:R-:W-:Y:S01]  /*03b0*/  P2R R43, PR, RZ, 0x8 ;  /* 0x00000008ff2b7803 */ /* 0x000fe20000000000 */
[----:B------:R-:W-:Y:S01]  /*03c0*/  IMAD.WIDE R30, R19, 0x4, R30 ;  /* 0x00000004131e7825 */ /* 0x000fe200078e021e */
[----:B------:R4:W3:Y:S01]  /*03d0*/  @P3 LDG.E.EL.128 R4, desc[UR6][R2.64] ;  /* 0x0000000602043981 */ /* 0x0008e2000c2e1d00 */
[----:B------:R-:W-:Y:S01]  /*03e0*/  CS2R R18, SRZ ;  /* 0x0000000000127805 */ /* 0x000fe2000001ff00 */
[----:B------:R-:W2:Y:S05]  /*03f0*/  LDC.64 R114, c[0x0][0x238] ;  /* 0x00008e00ff727b82 */ /* 0x000eaa0000000a00 */
[----:B------:R4:W5:Y:S01]  /*0400*/  @P1 LDG.E.EL.128 R16, desc[UR6][R30.64] ;  /* 0x000000061e101981 */ /* 0x000962000c2e1d00 */
[----:B------:R-:W-:Y:S01]  /*0410*/  LOP3.LUT R0, R0, 0xc00, RZ, 0xc0, !PT ;  /* 0x00000c0000007812 */ /* 0x000fe200078ec0ff */
[----:B------:R-:W-:Y:S01]  /*0420*/  IMAD.MOV.U32 R97, RZ, RZ, 0x3e800000 ;  /* 0x3e800000ff617424 */ /* 0x000fe200078e00ff */
[----:B------:R-:W2:Y:S02]  /*0430*/  LDC.64 R116, c[0x0][0x240] ;  /* 0x00009000ff747b82 */ /* 0x000ea40000000a00 */
[----:B------:R-:W-:-:S02]  /*0440*/  LOP3.LUT R24, R21, 0x100, R0, 0xfe, !PT ;  /* 0x0000010015187812 */ /* 0x000fc400078efe00 */
[----:B------:R-:W-:Y:S02]  /*0450*/  LOP3.LUT R32, R21, 0x200, R0, 0xfe, !PT ;  /* 0x0000020015207812 */ /* 0x000fe400078efe00 */
[----:B01----:R-:W-:Y:S02]  /*0460*/  SHF.R.U32.HI R28, RZ, 0x2, R24 ;  /* 0x00000002ff1c7819 */ /* 0x003fe40000011618 */
[----:B------:R-:W-:Y:S01]  /*0470*/  SHF.R.U32.HI R29, RZ, 0x2, R32 ;  /* 0x00000002ff1d7819 */ /* 0x000fe20000011620 */
[----:B------:R-:W0:Y:S01]  /*0480*/  LDC.64 R118, c[0x0][0x250] ;  /* 0x00009400ff767b82 */ /* 0x000e220000000a00 */
[----:B------:R-:W-:Y:S02]  /*0490*/  LOP3.LUT R28, R28, 0xfffffc0, RZ, 0xc0, !PT ;  /* 0x0fffffc01c1c7812 */ /* 0x000fe400078ec0ff */
[----:B------:R-:W-:Y:S02]  /*04a0*/  LOP3.LUT R29, R29, 0xfffffc0, RZ, 0xc0, !PT ;  /* 0x0fffffc01d1d7812 */ /* 0x000fe400078ec0ff */
[----:B----4-:R-:W-:-:S02]  /*04b0*/  LEA.HI R3, R0, UR4, RZ, 0x1e ;  /* 0x0000000400037c11 */ /* 0x010fc4000f8ff0ff */
[----:B------:R-:W-:Y:S01]  /*04c0*/  LOP3.LUT R2, R21, R0, RZ, 0xfc, !PT ;  /* 0x0000000015027212 */ /* 0x000fe200078efcff */
[----:B------:R-:W1:Y:S01]  /*04d0*/  LDC.64 R120, c[0x0][0x258] ;  /* 0x00009600ff787b82 */ /* 0x000e620000000a00 */
[----:B------:R-:W-:Y:S02]  /*04e0*/  LOP3.LUT R33, R21, 0x300, R0, 0xfe, !PT ;  /* 0x0000030015217812 */ /* 0x000fe400078efe00 */
[----:B------:R-:W-:Y:S01]  /*04f0*/  LOP3.LUT R30, R21, 0x140, R0, 0xfe, !PT ;  /* 0x00000140151e7812 */ /* 0x000fe200078efe00 */
[----:B------:R-:W-:Y:S01]  /*0500*/  VIADD R31, R28, UR4 ;  /* 0x000000041c1f7c36 */ /* 0x000fe20008000000 */
[----:B------:R-:W-:Y:S02]  /*0510*/  LOP3.LUT R34, R21, 0x240, R0, 0xfe, !PT ;  /* 0x0000024015227812 */ /* 0x000fe400078efe00 */
[----:B------:R-:W-:Y:S02]  /*0520*/  LOP3.LUT R35, R21, 0x340, R0, 0xfe, !PT ;  /* 0x0000034015237812 */ /* 0x000fe400078efe00 */
[----:B------:R-:W-:-:S02]  /*0530*/  LOP3.LUT R36, R21, 0x180, R0, 0xfe, !PT ;  /* 0x0000018015247812 */ /* 0x000fc400078efe00 */
[----:B------:R-:W-:Y:S02]  /*0540*/  LOP3.LUT R37, R21, 0x280, R0, 0xfe, !PT ;  /* 0x0000028015257812 */ /* 0x000fe400078efe00 */
[----:B------:R-:W-:Y:S02]  /*0550*/  LOP3.LUT R38, R21, 0x380, R0, 0xfe, !PT ;  /* 0x0000038015267812 */ /* 0x000fe400078efe00 */
[----:B------:R-:W-:Y:S02]  /*0560*/  LOP3.LUT R39, R21, 0x1c0, R0, 0xfe, !PT ;  /* 0x000001c015277812 */ /* 0x000fe400078efe00 */
[----:B------:R-:W-:Y:S02]  /*0570*/  LOP3.LUT R41, R21, 0x2c0, R0, 0xfe, !PT ;  /* 0x000002c015297812 */ /* 0x000fe400078efe00 */
[----:B------:R-:W-:Y:S01]  /*0580*/  LOP3.LUT R44, R21, 0x3c0, R0, 0xfe, !PT ;  /* 0x000003c0152c7812 */ /* 0x000fe200078efe00 */
[----:B------:R-:W-:Y:S01]  /*0590*/  VIADD R21, R29, UR4 ;  /* 0x000000041d157c36 */ /* 0x000fe20008000000 */
[----:B------:R-:W-:Y:S01]  /*05a0*/  SHF.R.U32.HI R0, RZ, 0x2, R33 ;  /* 0x00000002ff007819 */ /* 0x000fe20000011621 */
[----:B------:R-:W-:Y:S01]  /*05b0*/  IMAD R29, R2, 0x4, R3 ;  /* 0x00000004021d7824 */ /* 0x000fe200078e0203 */
[----:B------:R-:W-:Y:S01]  /*05c0*/  SHF.R.U32.HI R3, RZ, 0x2, R30 ;  /* 0x00000002ff037819 */ /* 0x000fe2000001161e */
[----:B------:R-:W-:Y:S01]  /*05d0*/  IMAD R2, R24, 0x4, R31 ;  /* 0x0000000418027824 */ /* 0x000fe200078e021f */
[----:B------:R-:W-:Y:S01]  /*05e0*/  LOP3.LUT R0, R0, 0xfffffc0, RZ, 0xc0, !PT ;  /* 0x0fffffc000007812 */ /* 0x000fe200078ec0ff */
[----:B------:R-:W-:Y:S01]  /*05f0*/  IMAD R31, R32, 0x4, R21 ;  /* 0x00000004201f7824 */ /* 0x000fe200078e0215 */
[----:B------:R-:W-:-:S02]  /*0600*/  SHF.R.U32.HI R21, RZ, 0x2, R34 ;  /* 0x00000002ff157819 */ /* 0x000fc40000011622 */
[----:B------:R-:W-:Y:S02]  /*0610*/  LOP3.LUT R3, R3, 0xfffffc0, RZ, 0xc0, !PT ;  /* 0x0fffffc003037812 */ /* 0x000fe400078ec0ff */
[----:B------:R-:W-:Y:S01]  /*0620*/  SHF.R.U32.HI R24, RZ, 0x2, R35 ;  /* 0x00000002ff187819 */ /* 0x000fe20000011623 */
[----:B------:R-:W-:Y:S01]  /*0630*/  VIADD R0, R0, UR4 ;  /* 0x0000000400007c36 */ /* 0x000fe20008000000 */
[----:B------:R-:W-:Y:S01]  /*0640*/  LOP3.LUT R21, R21, 0xfffffc0, RZ, 0xc0, !PT ;  /* 0x0fffffc015157812 */ /* 0x000fe200078ec0ff */
[----:B------:R-:W-:Y:S01]  /*0650*/  VIADD R3, R3, UR4 ;  /* 0x0000000403037c36 */ /* 0x000fe20008000000 */
[----:B------:R-:W-:Y:S01]  /*0660*/  LOP3.LUT R24, R24, 0xfffffc0, RZ, 0xc0, !PT ;  /* 0x0fffffc018187812 */ /* 0x000fe200078ec0ff */
[----:B------:R-:W-:Y:S01]  /*0670*/  IMAD R28, R33, 0x4, R0 ;  /* 0x00000004211c7824 */ /* 0x000fe200078e0200 */
[----:B------:R-:W-:Y:S01]  /*0680*/  SHF.R.U32.HI R0, RZ, 0x2, R36 ;  /* 0x00000002ff007819 */ /* 0x000fe20000011624 */
[----:B------:R-:W-:Y:S02]  /*0690*/  VIADD R21, R21, UR4 ;  /* 0x0000000415157c36 */ /* 0x000fe40008000000 */
[----:B------:R-:W-:Y:S01]  /*06a0*/  IMAD R30, R30, 0x4, R3 ;  /* 0x000000041e1e7824 */ /* 0x000fe200078e0203 */
[----:B------:R-:W-:Y:S01]  /*06b0*/  SHF.R.U32.HI R3, RZ, 0x2, R37 ;  /* 0x00000002ff037819 */ /* 0x000fe20000011625 */
[----:B------:R-:W-:Y:S01]  /*06c0*/  VIADD R24, R24, UR4 ;  /* 0x0000000418187c36 */ /* 0x000fe20008000000 */
[----:B------:R-:W-:Y:S01]  /*06d0*/  LOP3.LUT R0, R0, 0xfffffc0, RZ, 0xc0, !PT ;  /* 0x0fffffc000007812 */ /* 0x000fe200078ec0ff */
[----:B------:R-:W-:Y:S01]  /*06e0*/  IMAD R33, R34, 0x4, R21 ;  /* 0x0000000422217824 */ /* 0x000fe200078e0215 */
[----:B------:R-:W-:Y:S01]  /*06f0*/  LOP3.LUT R21, R3, 0xfffffc0, RZ, 0xc0, !PT ;  /* 0x0fffffc003157812 */ /* 0x000fe200078ec0ff */
[----:B------:R-:W-:Y:S01]  /*0700*/  IMAD R32, R35, 0x4, R24 ;  /* 0x0000000423207824 */ /* 0x000fe200078e0218 */
[----:B------:R-:W-:Y:S01]  /*0710*/  SHF.R.U32.HI R24, RZ, 0x2, R38 ;  /* 0x00000002ff187819 */ /* 0x000fe20000011626 */
[----:B------:R-:W-:-:S02]  /*0720*/  VIADD R3, R0, UR4 ;  /* 0x0000000400037c36 */ /* 0x000fc40008000000 */
[----:B------:R-:W-:Y:S01]  /*0730*/  VIADD R0, R21, UR4 ;  /* 0x0000000415007c36 */ /* 0x000fe20008000000 */
[----:B------:R-:W-:Y:S01]  /*0740*/  LOP3.LUT R24, R24, 0xfffffc0, RZ, 0xc0, !PT ;  /* 0x0fffffc018187812 */ /* 0x000fe200078ec0ff */
[----:B------:R-:W-:Y:S01]  /*0750*/  IMAD R36, R36, 0x4, R3 ;  /* 0x0000000424247824 */ /* 0x000fe200078e0203 */
[----:B------:R-:W-:Y:S01]  /*0760*/  SHF.R.U32.HI R3, RZ, 0x2, R41 ;  /* 0x00000002ff037819 */ /* 0x000fe20000011629 */
[----:B------:R-:W-:Y:S02]  /*0770*/  IMAD R37, R37, 0x4, R0 ;  /* 0x0000000425257824 */ /* 0x000fe400078e0200 */
[----:B------:R-:W-:Y:S02]  /*0780*/  VIADD R21, R24, UR4 ;  /* 0x0000000418157c36 */ /* 0x000fe40008000000 */
[----:B------:R-:W-:Y:S01]  /*0790*/  IMAD.SHL.U32 R0, R124, 0x10, RZ ;  /* 0x000000107c007824 */ /* 0x000fe200078e00ff */
[----:B------:R-:W-:Y:S01]  /*07a0*/  SHF.R.U32.HI R34, RZ, 0x2, R39 ;  /* 0x00000002ff227819 */ /* 0x000fe20000011627 */
[----:B------:R-:W-:Y:S01]  /*07b0*/  IMAD R38, R38, 0x4, R21 ;  /* 0x0000000426267824 */ /* 0x000fe200078e0215 */
[----:B------:R-:W-:-:S02]  /*07c0*/  LOP3.LUT R24, R3, 0xfffffc0, RZ, 0xc0, !PT ;  /* 0x0fffffc003187812 */ /* 0x000fc400078ec0ff */
[----:B------:R-:W-:Y:S02]  /*07d0*/  LOP3.LUT R3, R124, 0x10, RZ, 0xc0, !PT ;  /* 0x000000107c037812 */ /* 0x000fe400078ec0ff */
[----:B------:R-:W-:Y:S02]  /*07e0*/  SHF.R.U32.HI R35, RZ, 0x2, R44 ;  /* 0x00000002ff237819 */ /* 0x000fe4000001162c */
[----:B------:R-:W-:Y:S02]  /*07f0*/  LOP3.LUT R21, R0, 0xf0, RZ, 0xc0, !PT ;  /* 0x000000f000157812 */ /* 0x000fe400078ec0ff */
[----:B------:R-:W-:Y:S02]  /*0800*/  LOP3.LUT R34, R34, 0xfffffc0, RZ, 0xc0, !PT ;  /* 0x0fffffc022227812 */ /* 0x000fe400078ec0ff */
[----:B------:R-:W-:Y:S02]  /*0810*/  LOP3.LUT R3, R3, 0xc0, R124, 0xf8, !PT ;  /* 0x000000c003037812 */ /* 0x000fe400078ef87c */
[----:B------:R-:W-:-:S02]  /*0820*/  LOP3.LUT R35, R35, 0xfffffc0, RZ, 0xc0, !PT ;  /* 0x0fffffc023237812 */ /* 0x000fc400078ec0ff */
[----:B------:R-:W-:Y:S01]  /*0830*/  PRMT R40, R21, 0x6540, R56 ;  /* 0x0000654015287816 */ /* 0x000fe20000000038 */
[----:B------:R-:W-:Y:S01]  /*0840*/  VIADD R34, R34, UR4 ;  /* 0x0000000422227c36 */ /* 0x000fe20008000000 */
[----:B------:R-:W-:Y:S01]  /*0850*/  LOP3.LUT R0, R3, 0x20, R124, 0xf8, !PT ;  /* 0x0000002003007812 */ /* 0x000fe200078ef87c */
[----:B------:R-:W-:Y:S01]  /*0860*/  VIADD R24, R24, UR4 ;  /* 0x0000000418187c36 */ /* 0x000fe20008000000 */
[----:B------:R-:W-:Y:S01]  /*0870*/  SHF.R.S32.HI R3, RZ, 0x1f, R40 ;  /* 0x0000001fff037819 */ /* 0x000fe20000011428 */
[----:B------:R-:W-:Y:S01]  /*0880*/  VIADD R35, R35, UR4 ;  /* 0x0000000423237c36 */ /* 0x000fe20008000000 */
[----:B------:R-:W-:Y:S01]  /*0890*/  SHF.R.U32.HI R0, RZ, 0x4, R0 ;  /* 0x00000004ff007819 */ /* 0x000fe20000011600 */
[----:B------:R-:W-:Y:S01]  /*08a0*/  IMAD R34, R39, 0x4, R34 ;  /* 0x0000000427227824 */ /* 0x000fe200078e0222 */
[----:B------:R-:W-:Y:S01]  /*08b0*/  LEA.HI R21, R3, R40, RZ, 0x7 ;  /* 0x0000002803157211 */ /* 0x000fe200078f38ff */
[----:B------:R-:W-:Y:S02]  /*08c0*/  IMAD R41, R41, 0x4, R24 ;  /* 0x0000000429297824 */ /* 0x000fe400078e0218 */
[----:B------:R-:W-:Y:S01]  /*08d0*/  IMAD R44, R44, 0x4, R35 ;  /* 0x000000042c2c7824 */ /* 0x000fe200078e0223 */
[----:B------:R-:W-:Y:S01]  /*08e0*/  LOP3.LUT R3, R21, 0xffffff80, RZ, 0xc0, !PT ;  /* 0xffffff8015037812 */ /* 0x000fe200078ec0ff */
[----:B------:R-:W-:Y:S01]  /*08f0*/  IMAD.IADD R22, R22, 0x1, R0 ;  /* 0x0000000116167824 */ /* 0x000fe200078e0200 */
[----:B------:R-:W-:-:S03]  /*0900*/  P2R R75, PR, RZ, 0x2 ;  /* 0x00000002ff4b7803 */ /* 0x000fc60000000000 */
[----:B------:R-:W-:Y:S01]  /*0910*/  IMAD.IADD R24, R40, 0x1, -R3 ;  /* 0x0000000128187824 */ /* 0x000fe200078e0a03 */
[----:B------:R-:W-:-:S04]  /*0920*/  ISETP.GE.AND P1, PT, R22, 0x40, PT ;  /* 0x000000401600780c */ /* 0x000fc80003f26270 */
[----:B------:R-:W-:-:S04]  /*0930*/  ISETP.LT.AND P2, PT, R24, 0x40, !P1 ;  /* 0x000000401800780c */ /* 0x000fc80004f41270 */
[----:B------:R-:W-:Y:S01]  /*0940*/  ISETP.LT.AND P2, PT, R40, 0x200, P2 ;  /* 0x000002002800780c */ /* 0x000fe20001741270 */
[----:B--2---:R-:W-:Y:S04]  /*0950*/  STS [R29], R8 ;  /* 0x000000081d007388 */ /* 0x004fe80000000800 */
[----:B------:R2:W-:Y:S04]  /*0960*/  STS [R2], R9 ;  /* 0x0000000902007388 */ /* 0x0005e80000000800 */
[----:B------:R-:W-:Y:S04]  /*0970*/  STS [R31], R10 ;  /* 0x0000000a1f007388 */ /* 0x000fe80000000800 */
[----:B------:R-:W-:Y:S04]  /*0980*/  STS [R28], R11 ;  /* 0x0000000b1c007388 */ /* 0x000fe80000000800 */
[----:B---3--:R3:W-:Y:S04]  /*0990*/  STS [R29+0x100], R4 ;  /* 0x000100041d007388 */ /* 0x0087e80000000800 */
[----:B------:R4:W-:Y:S04]  /*09a0*/  STS [R30], R5 ;  /* 0x000000051e007388 */ /* 0x0009e80000000800 */
[----:B------:R-:W-:Y:S04]  /*09b0*/  STS [R33], R6 ;  /* 0x0000000621007388 */ /* 0x000fe80000000800 */
[----:B------:R-:W-:Y:S04]  /*09c0*/  STS [R32], R7 ;  /* 0x0000000720007388 */ /* 0x000fe80000000800 */
[----:B------:R-:W-:Y:S04]  /*09d0*/  STS [R29+0x200], R12 ;  /* 0x0002000c1d007388 */ /* 0x000fe80000000800 */
[----:B------:R-:W-:Y:S04]  /*09e0*/  STS [R36], R13 ;  /* 0x0000000d24007388 */ /* 0x000fe80000000800 */
[----:B------:R-:W-:Y:S04]  /*09f0*/  STS [R37], R14 ;  /* 0x0000000e25007388 */ /* 0x000fe80000000800 */
[----:B------:R-:W-:Y:S04]  /*0a00*/  STS [R38], R15 ;  /* 0x0000000f26007388 */ /* 0x000fe80000000800 */
[----:B-----5:R-:W-:Y:S04]  /*0a10*/  STS [R29+0x300], R16 ;  /* 0x000300101d007388 */ /* 0x020fe80000000800 */
[----:B------:R-:W-:Y:S04]  /*0a20*/  STS [R34], R17 ;  /* 0x0000001122007388 */ /* 0x000fe80000000800 */
[----:B------:R5:W-:Y:S04]  /*0a30*/  STS [R41], R18 ;  /* 0x0000001229007388 */ /* 0x000be80000000800 */
[----:B------:R0:W-:Y:S01]  /*0a40*/  STS [R44], R19 ;  /* 0x000000132c007388 */ /* 0x0001e20000000800 */
[----:B--2---:R-:W-:Y:S01]  /*0a50*/  IMAD.WIDE R2, R24, 0x4, R76 ;  /* 0x0000000418027825 */ /* 0x004fe200078e024c */
[----:B------:R-:W-:Y:S06]  /*0a60*/  BAR.SYNC.DEFER_BLOCKING 0x0 ;  /* 0x0000000000007b1d */ /* 0x000fec0000010000 */
[----:B------:R-:W3:Y:S01]  /*0a70*/  @P2 LDG.E.EL.128 R48, desc[UR6][R2.64] ;  /* 0x0000000602302981 */ /* 0x000ee2000c2e1d00 */
[----:B------:R-:W-:-:S04]  /*0a80*/  ISETP.LT.AND P5, PT, R40, 0x200, !P1 ;  /* 0x000002002800780c */ /* 0x000fc80004fa1270 */
[----:B------:R-:W-:Y:S02]  /*0a90*/  ISETP.GT.AND P1, PT, R24, 0x3f, P5 ;  /* 0x0000003f1800780c */ /* 0x000fe40002f24270 */
[----:B---3--:R-:W-:Y:S02]  /*0aa0*/  SEL R4, R48, RZ, P2 ;  /* 0x000000ff30047207 */ /* 0x008fe40001000000 */
[----:B----4-:R-:W-:-:S03]  /*0ab0*/  SEL R5, R49, RZ, P2 ;  /* 0x000000ff31057207 */ /* 0x010fc60001000000 */
[----:B------:R-:W-:Y:S02]  /*0ac0*/  FADD R4, R4, 9.9999997473787516356e-06 ;  /* 0x3727c5ac04047421 */ /* 0x000fe40000000000 */
[----:B------:R-:W-:Y:S02]  /*0ad0*/  FADD R5, R5, 9.9999997473787516356e-06 ;  /* 0x3727c5ac05057421 */ /* 0x000fe40000000000 */
[----:B------:R-:W2:Y:S08]  /*0ae0*/  MUFU.SQRT R10, R4 ;  /* 0x00000004000a7308 */ /* 0x000eb00000002000 */
[----:B------:R3:W-:Y:S02]  /*0af0*/  MUFU.SQRT R57, R5 ;  /* 0x0000000500397308 */ /* 0x0007e40000002000 */
[----:B---3--:R-:W-:-:S05]  /*0b00*/  IMAD.WIDE R4, R24, 0x4, R90 ;  /* 0x0000000418047825 */ /* 0x008fca00078e025a */
[----:B------:R3:W4:Y:S01]  /*0b10*/  @P1 LDG.E.EL.128 R52, desc[UR6][R4.64+-0x100] ;  /* 0xffff000604341981 */ /* 0x000722000c2e1d00 */
[----:B------:R-:W-:-:S05]  /*0b20*/  SHF.R.S32.HI R21, RZ, 0x7, R21 ;  /* 0x00000007ff157819 */ /* 0x000fca0000011415 */
[----:B-----5:R-:W-:-:S04]  /*0b30*/  IMAD R41, R21, 0x40, R22 ;  /* 0x0000004015297824 */ /* 0x020fc800078e0216 */
[----:B------:R-:W-:Y:S01]  /*0b40*/  IMAD.SHL.U32 R41, R41, 0x40, RZ ;  /* 0x0000004029297824 */ /* 0x000fe200078e00ff */
[----:B------:R-:W-:-:S03]  /*0b50*/  CS2R R28, SRZ ;  /* 0x00000000001c7805 */ /* 0x000fc6000001ff00 */
[C---:B------:R-:W-:Y:S01]  /*0b60*/  IMAD.IADD R11, R24.reuse, 0x1, R41 ;  /* 0x00000001180b7824 */ /* 0x040fe200078e0229 */
[----:B------:R-:W-:Y:S02]  /*0b70*/  CS2R R30, SRZ ;  /* 0x00000000001e7805 */ /* 0x000fe4000001ff00 */
[----:B------:R-:W-:Y:S02]  /*0b80*/  CS2R R32, SRZ ;  /* 0x0000000000207805 */ /* 0x000fe4000001ff00 */
[----:B------:R-:W-:Y:S01]  /*0b90*/  CS2R R34, SRZ ;  /* 0x0000000000227805 */ /* 0x000fe2000001ff00 */
[----:B---3--:R-:W-:Y:S01]  /*0ba0*/  IMAD.WIDE R4, R11, 0x4, R70 ;  /* 0x000000040b047825 */ /* 0x008fe200078e0246 */
[----:B------:R-:W-:Y:S02]  /*0bb0*/  CS2R R36, SRZ ;  /* 0x0000000000247805 */ /* 0x000fe4000001ff00 */
[----:B------:R-:W-:Y:S02]  /*0bc0*/  CS2R R38, SRZ ;  /* 0x0000000000267805 */ /* 0x000fe4000001ff00 */
[----:B0-----:R-:W-:Y:S01]  /*0bd0*/  CS2R R44, SRZ ;  /* 0x00000000002c7805 */ /* 0x001fe2000001ff00 */
[----:B------:R0:W3:Y:S01]  /*0be0*/  @P2 LDG.E.EL.128 R28, desc[UR6][R4.64] ;  /* 0x00000006041c2981 */ /* 0x0000e2000c2e1d00 */
[----:B------:R-:W-:-:S05]  /*0bf0*/  IMAD.WIDE R8, R24, 0x4, R72 ;  /* 0x0000000418087825 */ /* 0x000fca00078e0248 */
[----:B------:R5:W3:Y:S01]  /*0c00*/  @P2 LDG.E.EL.128 R36, desc[UR6][R8.64] ;  /* 0x0000000608242981 */ /* 0x000ae2000c2e1d00 */
[----:B0-----:R-:W-:-:S05]  /*0c10*/  IMAD.WIDE R4, R24, 0x4, R78 ;  /* 0x0000000418047825 */ /* 0x001fca00078e024e */
[----:B------:R-:W3:Y:S01]  /*0c20*/  @P2 LDG.E.EL.128 R44, desc[UR6][R4.64] ;  /* 0x00000006042c2981 */ /* 0x000ee2000c2e1d00 */
[----:B----4-:R-:W-:-:S05]  /*0c30*/  SEL R6, R53, RZ, P1 ;  /* 0x000000ff35067207 */ /* 0x010fca0000800000 */
[----:B------:R-:W-:-:S04]  /*0c40*/  FADD R6, R6, 9.9999997473787516356e-06 ;  /* 0x3727c5ac06067421 */ /* 0x000fc80000000000 */
[----:B------:R0:W-:Y:S02]  /*0c50*/  MUFU.SQRT R49, R6 ;  /* 0x0000000600317308 */ /* 0x0001e40000002000 */
[----:B0-----:R-:W-:-:S05]  /*0c60*/  IMAD.WIDE R6, R24, 0x4, R68 ;  /* 0x0000000418067825 */ /* 0x001fca00078e0244 */
[----:B------:R-:W4:Y:S01]  /*0c70*/  @P2 LDG.E.EL.128 R32, desc[UR6][R6.64] ;  /* 0x0000000606202981 */ /* 0x000f22000c2e1d00 */
[C---:B--2---:R-:W-:Y:S02]  /*0c80*/  FSETP.GT.AND P3, PT, R10.reuse, 8.50705917302346158658e+37, PT ;  /* 0x7e8000000a00780b */ /* 0x044fe40003f64000 */
[----:B------:R-:W-:-:S11]  /*0c90*/  FSETP.GEU.AND P0, PT, R10, 1.175494350822287508e-38, PT ;  /* 0x008000000a00780b */ /* 0x000fd60003f0e000 */
[----:B------:R-:W-:-:S04]  /*0ca0*/  @P3 FMUL R10, R10, 0.25 ;  /* 0x3e8000000a0a3820 */ /* 0x000fc80000400000 */
[----:B------:R-:W-:Y:S01]  /*0cb0*/  @!P0 FMUL R10, R10, 16777216 ;  /* 0x4b8000000a0a8820 */ /* 0x000fe20000400000 */
[----:B------:R-:W-:-:S05]  /*0cc0*/  SEL R2, R52, RZ, P1 ;  /* 0x000000ff34027207 */ /* 0x000fca0000800000 */
[----:B------:R-:W0:Y:S01]  /*0cd0*/  MUFU.RCP R10, R10 ;  /* 0x0000000a000a7308 */ /* 0x000e220000001000 */
[----:B------:R-:W-:Y:S01]  /*0ce0*/  FSEL R13, R97, 1, P3 ;  /* 0x3f800000610d7808 */ /* 0x000fe20001800000 */
[----:B------:R-:W-:Y:S01]  /*0cf0*/  FADD R2, R2, 9.9999997473787516356e-06 ;  /* 0x3727c5ac02027421 */ /* 0x000fe20000000000 */
[----:B---3--:R-:W-:-:S03]  /*0d00*/  SEL R28, R28, RZ, P2 ;  /* 0x000000ff1c1c7207 */ /* 0x008fc60001000000 */
[----:B------:R-:W-:Y:S02]  /*0d10*/  @!P0 FMUL R13, R13, 16777216 ;  /* 0x4b8000000d0d8820 */ /* 0x000fe40000400000 */
[----:B------:R0:W2:Y:S01]  /*0d20*/  MUFU.SQRT R62, R2 ;  /* 0x00000002003e7308 */ /* 0x0000a20000002000 */
[----:B------:R-:W-:Y:S01]  /*0d30*/  SEL R44, R44, RZ, P2 ;  /* 0x000000ff2c2c7207 */ /* 0x000fe20001000000 */
[----:B------:R-:W-:Y:S02]  /*0d40*/  VIADD R53, R11, 0xffffffc0 ;  /* 0xffffffc00b357836 */ /* 0x000fe40000000000 */
[----:B0-----:R-:W-:Y:S01]  /*0d50*/  FMUL R2, R10, R13 ;  /* 0x0000000d0a027220 */ /* 0x001fe20000400000 */
[----:B------:R-:W-:Y:S02]  /*0d60*/  CS2R R4, SRZ ;  /* 0x0000000000047805 */ /* 0x000fe4000001ff00 */
[----:B-----5:R-:W-:Y:S02]  /*0d70*/  CS2R R8, SRZ ;  /* 0x0000000000087805 */ /* 0x020fe4000001ff00 */
[----:B------:R-:W-:Y:S01]  /*0d80*/  CS2R R10, SRZ ;  /* 0x00000000000a7805 */ /* 0x000fe2000001ff00 */
[----:B------:R-:W-:-:S04]  /*0d90*/  IMAD.WIDE R52, R53, 0x4, R114 ;  /* 0x0000000435347825 */ /* 0x000fc800078e0272 */
[C---:B------:R-:W-:Y:S01]  /*0da0*/  IMAD.WIDE R58, R24.reuse, 0x4, R116 ;  /* 0x00000004183a7825 */ /* 0x040fe200078e0274 */
[----:B------:R-:W-:Y:S02]  /*0db0*/  CS2R R12, SRZ ;  /* 0x00000000000c7805 */ /* 0x000fe4000001ff00 */
[----:B------:R-:W-:Y:S02]  /*0dc0*/  CS2R R16, SRZ ;  /* 0x0000000000107805 */ /* 0x000fe4000001ff00 */
[----:B------:R-:W-:Y:S01]  /*0dd0*/  CS2R R18, SRZ ;  /* 0x0000000000127805 */ /* 0x000fe2000001ff00 */
[----:B------:R-:W3:Y:S01]  /*0de0*/  @P1 LDG.E.EL.128 R8, desc[UR6][R58.64+-0x100] ;  /* 0xffff00063a081981 */ /* 0x000ee2000c2e1d00 */
[----:B------:R-:W-:Y:S01]  /*0df0*/  IMAD.WIDE R60, R24, 0x4, R118 ;  /* 0x00000004183c7825 */ /* 0x000fe200078e0276 */
[----:B----4-:R-:W-:-:S05]  /*0e00*/  SEL R7, R32, RZ, P2 ;  /* 0x000000ff20077207 */ /* 0x010fca0001000000 */
[----:B------:R-:W-:Y:S01]  /*0e10*/  FADD R15, R28, -R7 ;  /* 0x800000071c0f7221 */ /* 0x000fe20000000000 */
[----:B------:R-:W-:-:S03]  /*0e20*/  SEL R7, R36, RZ, P2 ;  /* 0x000000ff24077207 */ /* 0x000fc60001000000 */
[----:B------:R-:W-:-:S04]  /*0e30*/  FMUL R2, R2, R15 ;  /* 0x0000000f02027220 */ /* 0x000fc80000400000 */
[----:B------:R-:W-:Y:S01]  /*0e40*/  FFMA R2, R7, R2, R44 ;  /* 0x0000000207027223 */ /* 0x000fe2000000002c */
[----:B------:R-:W-:Y:S02]  /*0e50*/  CS2R R6, SRZ ;  /* 0x0000000000067805 */ /* 0x000fe4000001ff00 */
[----:B------:R-:W-:-:S04]  /*0e60*/  CS2R R14, SRZ ;  /* 0x00000000000e7805 */ /* 0x000fc8000001ff00 */
[----:B------:R1:W4:Y:S04]  /*0e70*/  @P1 LDG.E.EL.128 R4, desc[UR6][R52.64] ;  /* 0x0000000634041981 */ /* 0x000328000c2e1d00 */
[----:B------:R-:W5:Y:S01]  /*0e80*/  @P1 LDG.E.EL.128 R12, desc[UR6][R60.64+-0x100] ;  /* 0xffff00063c0c1981 */ /* 0x000f62000c2e1d00 */
[----:B-1----:R-:W-:-:S05]  /*0e90*/  IMAD.WIDE R52, R24, 0x4, R120 ;  /* 0x0000000418347825 */ /* 0x002fca00078e0278 */
[----:B------:R-:W5:Y:S01]  /*0ea0*/  @P1 LDG.E.EL.128 R16, desc[UR6][R52.64+-0x100] ;  /* 0xffff000634101981 */ /* 0x000f62000c2e1d00 */
[C---:B------:R-:W-:Y:S02]  /*0eb0*/  FSETP.GT.AND P4, PT, R57.reuse, 8.50705917302346158658e+37, PT ;  /* 0x7e8000003900780b */ /* 0x040fe40003f84000 */
[----:B------:R-:W-:Y:S02]  /*0ec0*/  FSETP.GEU.AND P3, PT, R57, 1.175494350822287508e-38, PT ;  /* 0x008000003900780b */ /* 0x000fe40003f6e000 */
[----:B------:R-:W-:Y:S02]  /*0ed0*/  FSEL R3, R97, 1, P4 ;  /* 0x3f80000061037808 */ /* 0x000fe40002000000 */
[----:B------:R-:W-:Y:S02]  /*0ee0*/  P2R R88, PR, RZ, 0x20 ;  /* 0x00000020ff587803 */ /* 0x000fe40000000000 */
[----:B--2---:R-:W-:-:S05]  /*0ef0*/  FSETP.GEU.AND P5, PT, R62, 1.175494350822287508e-38, PT ;  /* 0x008000003e00780b */ /* 0x004fca0003fae000 */
[----:B------:R-:W-:Y:S01]  /*0f00*/  @P4 FMUL R57, R57, 0.25 ;  /* 0x3e80000039394820 */ /* 0x000fe20000400000 */
[----:B------:R-:W-:-:S13]  /*0f10*/  FSETP.GT.AND P4, PT, R62, 8.50705917302346158658e+37, PT ;  /* 0x7e8000003e00780b */ /* 0x000fda0003f84000 */
[----:B------:R-:W-:-:S04]  /*0f20*/  @P4 FMUL R62, R62, 0.25 ;  /* 0x3e8000003e3e4820 */ /* 0x000fc80000400000 */
[----:B------:R-:W-:-:S06]  /*0f30*/  @!P5 FMUL R62, R62, 16777216 ;  /* 0x4b8000003e3ed820 */ /* 0x000fcc0000400000 */
[----:B------:R-:W0:Y:S01]  /*0f40*/  MUFU.RCP R62, R62 ;  /* 0x0000003e003e7308 */ /* 0x000e220000001000 */
[----:B------:R-:W-:Y:S02]  /*0f50*/  FSEL R63, R97, 1, P4 ;  /* 0x3f800000613f7808 */ /* 0x000fe40002000000 */
[----:B---3--:R-:W-:-:S03]  /*0f60*/  SEL R59, R8, RZ, P1 ;  /* 0x000000ff083b7207 */ /* 0x008fc60000800000 */
[----:B------:R-:W-:Y:S01]  /*0f70*/  @!P5 FMUL R63, R63, 16777216 ;  /* 0x4b8000003f3fd820 */ /* 0x000fe20000400000 */
[----:B------:R-:W-:-:S04]  /*0f80*/  FSETP.GEU.AND P0, PT, R2, RZ, PT ;  /* 0x000000ff0200720b */ /* 0x000fc80003f0e000 */
[----:B------:R-:W-:Y:S01]  /*0f90*/  FSEL R2, R2, RZ, P0 ;  /* 0x000000ff02027208 */ /* 0x000fe20000000000 */
[----:B0-----:R-:W-:Y:S01]  /*0fa0*/  FMUL R63, R62, R63 ;  /* 0x0000003f3e3f7220 */ /* 0x001fe20000400000 */
[----:B------:R-:W-:Y:S02]  /*0fb0*/  ISETP.GE.AND P0, PT, R24, 0x40, PT ;  /* 0x000000401800780c */ /* 0x000fe40003f06270 */
[----:B------:R-:W-:Y:S01]  /*0fc0*/  FSETP.GT.AND P6, PT, R49, 8.50705917302346158658e+37, PT ;  /* 0x7e8000003100780b */ /* 0x000fe20003fc4000 */
[----:B------:R-:W-:Y:S01]  /*0fd0*/  @!P3 FMUL R57, R57, 16777216 ;  /* 0x4b8000003939b820 */ /* 0x000fe20000400000 */
[----:B------:R-:W-:Y:S01]  /*0fe0*/  FSETP.GEU.AND P4, PT, R49, 1.175494350822287508e-38, PT ;  /* 0x008000003100780b */ /* 0x000fe20003f8e000 */
[----:B------:R-:W-:Y:S01]  /*0ff0*/  @!P3 FMUL R3, R3, 16777216 ;  /* 0x4b8000000303b820 */ /* 0x000fe20000400000 */
[----:B------:R-:W-:Y:S02]  /*1000*/  SEL R29, R29, RZ, P2 ;  /* 0x000000ff1d1d7207 */ /* 0x000fe40001000000 */
[----:B------:R-:W-:-:S07]  /*1010*/  SEL R8, R33, RZ, P2 ;  /* 0x000000ff21087207 */ /* 0x000fce0001000000 */
[----:B------:R-:W-:-:S04]  /*1020*/  @P6 FMUL R49, R49, 0.25 ;  /* 0x3e80000031316820 */ /* 0x000fc80000400000 */
[----:B------:R-:W-:Y:S01]  /*1030*/  @!P4 FMUL R49, R49, 16777216 ;  /* 0x4b8000003131c820 */ /* 0x000fe20000400000 */
[----:B------:R-:W-:Y:S01]  /*1040*/  FADD R8, R29, -R8 ;  /* 0x800000081d087221 */ /* 0x000fe20000000000 */
[----:B------:R-:W-:-:S04]  /*1050*/  SEL R45, R45, RZ, P2 ;  /* 0x000000ff2d2d7207 */ /* 0x000fc80001000000 */
[----:B------:R-:W-:Y:S01]  /*1060*/  MUFU.RCP R49, R49 ;  /* 0x0000003100317308 */ /* 0x000fe20000001000 */
[----:B------:R-:W-:-:S05]  /*1070*/  FSEL R48, R97, 1, P6 ;  /* 0x3f80000061307808 */ /* 0x000fca0003000000 */
[----:B------:R-:W-:Y:S01]  /*1080*/  @!P4 FMUL R48, R48, 16777216 ;  /* 0x4b8000003030c820 */ /* 0x000fe20000400000 */
[----:B------:R-:W-:Y:S02]  /*1090*/  SEL R30, R30, RZ, P2 ;  /* 0x000000ff1e1e7207 */ /* 0x000fe40001000000 */
[----:B------:R-:W-:Y:S02]  /*10a0*/  SEL R46, R46, RZ, P2 ;  /* 0x000000ff2e2e7207 */ /* 0x000fe40001000000 */
[----:B------:R-:W-:Y:S02]  /*10b0*/  P2R R32, PR, RZ, 0x1 ;  /* 0x00000001ff207803 */ /* 0x000fe40000000000 */
[----:B------:R-:W-:Y:S02]  /*10c0*/  SEL R31, R31, RZ, P2 ;  /* 0x000000ff1f1f7207 */ /* 0x000fe40001000000 */
[----:B------:R-:W-:Y:S02]  /*10d0*/  SEL R47, R47, RZ, P2 ;  /* 0x000000ff2f2f7207 */ /* 0x000fe40001000000 */
[----:B----4-:R-:W-:-:S05]  /*10e0*/  SEL R4, R4, RZ, P1 ;  /* 0x000000ff04047207 */ /* 0x010fca0000800000 */
[----:B------:R-:W-:Y:S01]  /*10f0*/  FADD R4, R4, -R59 ;  /* 0x8000003b04047221 */ /* 0x000fe20000000000 */
[----:B-----5:R-:W-:-:S03]  /*1100*/  SEL R59, R12, RZ, P1 ;  /* 0x000000ff0c3b7207 */ /* 0x020fc60000800000 */
[----:B------:R-:W-:Y:S01]  /*1110*/  FMUL R4, R4, R63 ;  /* 0x0000003f04047220 */ /* 0x000fe20000400000 */
[----:B------:R-:W-:-:S05]  /*1120*/  SEL R16, R16, RZ, P1 ;  /* 0x000000ff10107207 */ /* 0x000fca0000800000 */
[----:B------:R-:W-:-:S05]  /*1130*/  FFMA R4, R59, R4, R16 ;  /* 0x000000043b047223 */ /* 0x000fca0000000010 */
[----:B------:R-:W-:-:S04]  /*1140*/  FSETP.GEU.AND P5, PT, R4, RZ, PT ;  /* 0x000000ff0400720b */ /* 0x000fc80003fae000 */
[----:B------:R-:W-:Y:S02]  /*1150*/  @P0 FSEL R2, R4, RZ, P5 ;  /* 0x000000ff04020208 */ /* 0x000fe40002800000 */
[----:B------:R-:W0:Y:S01]  /*1160*/  MUFU.RCP R4, R57 ;  /* 0x0000003900047308 */ /* 0x000e220000001000 */
[----:B------:R-:W-:Y:S01]  /*1170*/  SEL R5, R5, RZ, P1 ;  /* 0x000000ff05057207 */ /* 0x000fe20000800000 */
[----:B0-----:R-:W-:Y:S01]  /*1180*/  FMUL R3, R4, R3 ;  /* 0x0000000304037220 */ /* 0x001fe20000400000 */
[----:B------:R-:W-:-:S03]  /*1190*/  SEL R4, R37, RZ, P2 ;  /* 0x000000ff25047207 */ /* 0x000fc60001000000 */
[----:B------:R-:W-:-:S04]  /*11a0*/  FMUL R3, R3, R8 ;  /* 0x0000000803037220 */ /* 0x000fc80000400000 */
[----:B------:R-:W-:Y:S01]  /*11b0*/  FFMA R3, R4, R3, R45 ;  /* 0x0000000304037223 */ /* 0x000fe2000000002d */
[----:B------:R-:W-:-:S05]  /*11c0*/  SEL R4, R9, RZ, P1 ;  /* 0x000000ff09047207 */ /* 0x000fca0000800000 */
[----:B------:R-:W-:Y:S01]  /*11d0*/  FADD R4, R5, -R4 ;  /* 0x8000000405047221 */ /* 0x000fe20000000000 */
[----:B------:R-:W-:Y:S01]  /*11e0*/  FMUL R5, R49, R48 ;  /* 0x0000003031057220 */ /* 0x000fe20000400000 */
[----:B------:R-:W-:Y:S02]  /*11f0*/  SEL R13, R13, RZ, P1 ;  /* 0x000000ff0d0d7207 */ /* 0x000fe40000800000 */
[----:B------:R-:W-:Y:S01]  /*1200*/  SEL R8, R17, RZ, P1 ;  /* 0x000000ff11087207 */ /* 0x000fe20000800000 */
[----:B------:R-:W-:Y:S01]  /*1210*/  FMUL R4, R4, R5 ;  /* 0x0000000504047220 */ /* 0x000fe20000400000 */
[----:B------:R-:W-:-:S03]  /*1220*/  FSETP.GEU.AND P3, PT, R3, RZ, PT ;  /* 0x000000ff0300720b */ /* 0x000fc60003f6e000 */
[----:B------:R-:W-:Y:S01]  /*1230*/  FFMA R4, R13, R4, R8 ;  /* 0x000000040d047223 */ /* 0x000fe20000000008 */
[----:B------:R-:W-:-:S04]  /*1240*/  FSEL R3, R3, RZ, P3 ;  /* 0x000000ff03037208 */ /* 0x000fc80001800000 */
[----:B------:R-:W-:-:S04]  /*1250*/  FSETP.GEU.AND P3, PT, R4, RZ, PT ;  /* 0x000000ff0400720b */ /* 0x000fc80003f6e000 */
[----:B------:R-:W-:Y:S02]  /*1260*/  @P0 FSEL R3, R4, RZ, P3 ;  /* 0x000000ff04030208 */ /* 0x000fe40001800000 */
[----:B------:R-:W-:Y:S02]  /*1270*/  SEL R4, R50, RZ, P2 ;  /* 0x000000ff32047207 */ /* 0x000fe40001000000 */
[----:B------:R-:W-:-:S03]  /*1280*/  SEL R5, R51, RZ, P2 ;  /* 0x000000ff33057207 */ /* 0x000fc60001000000 */
[----:B------:R-:W-:Y:S02]  /*1290*/  FADD R4, R4, 9.9999997473787516356e-06 ;  /* 0x3727c5ac04047421 */ /* 0x000fe40000000000 */
[----:B------:R-:W-:Y:S02]  /*12a0*/  FADD R5, R5, 9.9999997473787516356e-06 ;  /* 0x3727c5ac05057421 */ /* 0x000fe40000000000 */
[----:B------:R0:W1:Y:S08]  /*12b0*/  MUFU.SQRT R8, R4 ;  /* 0x0000000400087308 */ /* 0x0000700000002000 */
[----:B------:R-:W2:Y:S01]  /*12c0*/  MUFU.SQRT R9, R5 ;  /* 0x0000000500097308 */ /* 0x000ea20000002000 */
[----:B0-----:R-:W-:-:S05]  /*12d0*/  SEL R4, R54, RZ, P1 ;  /* 0x000000ff36047207 */ /* 0x001fca0000800000 */
[----:B------:R-:W-:Y:S01]  /*12e0*/  FADD R4, R4, 9.9999997473787516356e-06 ;  /* 0x3727c5ac04047421 */ /* 0x000fe20000000000 */
[----:B-1----:R-:W-:-:S03]  /*12f0*/  FSETP.GT.AND P3, PT, R8, 8.50705917302346158658e+37, PT ;  /* 0x7e8000000800780b */ /* 0x002fc60003f64000 */
[----:B------:R-:W0:Y:S01]  /*1300*/  MUFU.SQRT R16, R4 ;  /* 0x0000000400107308 */ /* 0x000e220000002000 */
[----:B------:R-:W-:Y:S02]  /*1310*/  FSETP.GEU.AND P5, PT, R8, 1.175494350822287508e-38, PT ;  /* 0x008000000800780b */ /* 0x000fe40003fae000 */
[----:B--2---:R-:W-:Y:S02]  /*1320*/  FSETP.GT.AND P4, PT, R9, 8.50705917302346158658e+37, PT ;  /* 0x7e8000000900780b */ /* 0x004fe40003f84000 */
[----:B------:R-:W-:-:S05]  /*1330*/  FSEL R13, R97, 1, P3 ;  /* 0x3f800000610d7808 */ /* 0x000fca0001800000 */
[----:B------:R-:W-:Y:S01]  /*1340*/  @P3 FMUL R8, R8, 0.25 ;  /* 0x3e80000008083820 */ /* 0x000fe20000400000 */
[----:B------:R-:W-:Y:S02]  /*1350*/  FSETP.GEU.AND P3, PT, R9, 1.175494350822287508e-38, PT ;  /* 0x008000000900780b */ /* 0x000fe40003f6e000 */
[----:B0-----:R-:W-:Y:S01]  /*1360*/  FSETP.GT.AND P6, PT, R16, 8.50705917302346158658e+37, PT ;  /* 0x7e8000001000780b */ /* 0x001fe20003fc4000 */
[----:B------:R-:W-:Y:S01]  /*1370*/  @!P5 FMUL R8, R8, 16777216 ;  /* 0x4b8000000808d820 */ /* 0x000fe20000400000 */
[----:B------:R-:W-:Y:S01]  /*1380*/  FSEL R12, R97, 1, P4 ;  /* 0x3f800000610c7808 */ /* 0x000fe20002000000 */
[----:B------:R-:W-:Y:S01]  /*1390*/  @P4 FMUL R9, R9, 0.25 ;  /* 0x3e80000009094820 */ /* 0x000fe20000400000 */
[----:B------:R-:W-:Y:S02]  /*13a0*/  FSETP.GEU.AND P4, PT, R16, 1.175494350822287508e-38, PT ;  /* 0x008000001000780b */ /* 0x000fe40003f8e000 */
[----:B------:R-:W-:Y:S01]  /*13b0*/  SEL R5, R55, RZ, P1 ;  /* 0x000000ff37057207 */ /* 0x000fe20000800000 */
[----:B------:R-:W0:Y:S04]  /*13c0*/  MUFU.RCP R8, R8 ;  /* 0x0000000800087308 */ /* 0x000e280000001000 */
[----:B------:R-:W-:-:S02]  /*13d0*/  FADD R5, R5, 9.9999997473787516356e-06 ;  /* 0x3727c5ac05057421 */ /* 0x000fc40000000000 */
[----:B------:R-:W-:Y:S02]  /*13e0*/  @P6 FMUL R16, R16, 0.25 ;  /* 0x3e80000010106820 */ /* 0x000fe40000400000 */
[----:B------:R1:W2:Y:S02]  /*13f0*/  MUFU.SQRT R17, R5 ;  /* 0x0000000500117308 */ /* 0x0002a40000002000 */
[----:B------:R-:W-:Y:S01]  /*1400*/  @!P4 FMUL R16, R16, 16777216 ;  /* 0x4b8000001010c820 */ /* 0x000fe20000400000 */
[----:B------:R-:W-:Y:S01]  /*1410*/  @!P5 FMUL R13, R13, 16777216 ;  /* 0x4b8000000d0dd820 */ /* 0x000fe20000400000 */
[----:B-1----:R-:W-:-:S03]  /*1420*/  SEL R5, R34, RZ, P2 ;  /* 0x000000ff22057207 */ /* 0x002fc60001000000 */
[----:B0-----:R-:W-:Y:S01]  /*1430*/  FMUL R4, R8, R13 ;  /* 0x0000000d08047220 */ /* 0x001fe20000400000 */
[----:B------:R-:W0:Y:S01]  /*1440*/  MUFU.RCP R16, R16 ;  /* 0x0000001000107308 */ /* 0x000e220000001000 */
[----:B------:R-:W-:Y:S01]  /*1450*/  FADD R33, R30, -R5 ;  /* 0x800000051e217221 */ /* 0x000fe20000000000 */
[----:B------:R-:W-:Y:S02]  /*1460*/  SEL R5, R38, RZ, P2 ;  /* 0x000000ff26057207 */ /* 0x000fe40001000000 */
[----:B--2---:R-:W-:Y:S01]  /*1470*/  FSETP.GT.AND P0, PT, R17, 8.50705917302346158658e+37, PT ;  /* 0x7e8000001100780b */ /* 0x004fe20003f04000 */
[----:B------:R-:W-:Y:S01]  /*1480*/  FMUL R4, R4, R33 ;  /* 0x0000002104047220 */ /* 0x000fe20000400000 */
[----:B------:R-:W-:Y:S02]  /*1490*/  FSEL R29, R97, 1, P6 ;  /* 0x3f800000611d7808 */ /* 0x000fe40003000000 */
[----:B------:R-:W-:Y:S01]  /*14a0*/  SEL R6, R6, RZ, P1 ;  /* 0x000000ff06067207 */ /* 0x000fe20000800000 */
[----:B------:R-:W-:Y:S01]  /*14b0*/  FFMA R4, R5, R4, R46 ;  /* 0x0000000405047223 */ /* 0x000fe2000000002e */
[----:B------:R-:W-:Y:S01]  /*14c0*/  SEL R5, R10, RZ, P1 ;  /* 0x000000ff0a057207 */ /* 0x000fe20000800000 */
[----:B------:R-:W-:Y:S01]  /*14d0*/  @!P4 FMUL R29, R29, 16777216 ;  /* 0x4b8000001d1dc820 */ /* 0x000fe20000400000 */
[----:B------:R-:W-:Y:S01]  /*14e0*/  @!P3 FMUL R9, R9, 16777216 ;  /* 0x4b8000000909b820 */ /* 0x000fe20000400000 */
[----:B------:R-:W-:-:S02]  /*14f0*/  FSETP.GEU.AND P6, PT, R17, 1.175494350822287508e-38, PT ;  /* 0x008000001100780b */ /* 0x000fc40003fce000 */
[----:B------:R-:W-:Y:S01]  /*1500*/  FADD R5, R6, -R5 ;  /* 0x8000000506057221 */ /* 0x000fe20000000000 */
[----:B0-----:R-:W-:Y:S01]  /*1510*/  FMUL R6, R16, R29 ;  /* 0x0000001d10067220 */ /* 0x001fe20000400000 */
[----:B------:R-:W-:Y:S01]  /*1520*/  @P0 FMUL R17, R17, 0.25 ;  /* 0x3e80000011110820 */ /* 0x000fe20000400000 */
[----:B------:R-:W-:Y:S01]  /*1530*/  FSEL R28, R97, 1, P0 ;  /* 0x3f800000611c7808 */ /* 0x000fe20000000000 */
[----:B------:R-:W0:Y:S01]  /*1540*/  MUFU.RCP R9, R9 ;  /* 0x0000000900097308 */ /* 0x000e220000001000 */
[----:B------:R-:W-:Y:S01]  /*1550*/  SEL R14, R14, RZ, P1 ;  /* 0x000000ff0e0e7207 */ /* 0x000fe20000800000 */
[----:B------:R-:W-:Y:S01]  /*1560*/  FMUL R5, R5, R6 ;  /* 0x0000000605057220 */ /* 0x000fe20000400000 */
[----:B------:R-:W-:Y:S02]  /*1570*/  SEL R13, R18, RZ, P1 ;  /* 0x000000ff120d7207 */ /* 0x000fe40000800000 */
[----:B------:R-:W-:Y:S02]  /*1580*/  ISETP.NE.AND P0, PT, R32, RZ, PT ;  /* 0x000000ff2000720c */ /* 0x000fe40003f05270 */
[----:B------:R-:W-:Y:S01]  /*1590*/  FSETP.GEU.AND P4, PT, R4, RZ, PT ;  /* 0x000000ff0400720b */ /* 0x000fe20003f8e000 */
[----:B------:R-:W-:Y:S01]  /*15a0*/  FFMA R5, R14, R5, R13 ;  /* 0x000000050e057223 */ /* 0x000fe2000000000d */
[----:B------:R-:W-:Y:S01]  /*15b0*/  @!P6 FMUL R17, R17, 16777216 ;  /* 0x4b8000001111e820 */ /* 0x000fe20000400000 */
[----:B------:R-:W-:-:S02]  /*15c0*/  SEL R6, R35, RZ, P2 ;  /* 0x000000ff23067207 */ /* 0x000fc40001000000 */
[----:B------:R-:W-:Y:S01]  /*15d0*/  FSEL R4, R4, RZ, P4 ;  /* 0x000000ff04047208 */ /* 0x000fe20002000000 */
[----:B------:R-:W-:Y:S01]  /*15e0*/  @!P3 FMUL R12, R12, 16777216 ;  /* 0x4b8000000c0cb820 */ /* 0x000fe20000400000 */
[----:B------:R-:W-:Y:S01]  /*15f0*/  FSETP.GEU.AND P4, PT, R5, RZ, PT ;  /* 0x000000ff0500720b */ /* 0x000fe20003f8e000 */
[----:B------:R-:W-:Y:S01]  /*1600*/  FADD R8, R31, -R6 ;  /* 0x800000061f087221 */ /* 0x000fe20000000000 */
[----:B------:R-:W1:Y:S02]  /*1610*/  MUFU.RCP R17, R17 ;  /* 0x0000001100117308 */ /* 0x000e640000001000 */
[----:B------:R-:W-:Y:S01]  /*1620*/  @P0 FSEL R4, R5, RZ, P4 ;  /* 0x000000ff05040208 */ /* 0x000fe20002000000 */
[----:B0-----:R-:W-:Y:S01]  /*1630*/  FMUL R5, R9, R12 ;  /* 0x0000000c09057220 */ /* 0x001fe20000400000 */
[----:B------:R-:W-:-:S03]  /*1640*/  SEL R6, R39, RZ, P2 ;  /* 0x000000ff27067207 */ /* 0x000fc60001000000 */
[----:B------:R-:W-:Y:S01]  /*1650*/  FMUL R5, R5, R8 ;  /* 0x0000000805057220 */ /* 0x000fe20000400000 */
[----:B------:R-:W-:-:S03]  /*1660*/  SEL R7, R7, RZ, P1 ;  /* 0x000000ff07077207 */ /* 0x000fc60000800000 */
[----:B------:R-:W-:Y:S01]  /*1670*/  FFMA R5, R6, R5, R47 ;  /* 0x0000000506057223 */ /* 0x000fe2000000002f */
[----:B------:R-:W-:Y:S01]  /*1680*/  SEL R6, R11, RZ, P1 ;  /* 0x000000ff0b067207 */ /* 0x000fe20000800000 */
[----:B------:R-:W-:-:S04]  /*1690*/  @!P6 FMUL R28, R28, 16777216 ;  /* 0x4b8000001c1ce820 */ /* 0x000fc80000400000 */
[----:B------:R-:W-:Y:S01]  /*16a0*/  FADD R6, R7, -R6 ;  /* 0x8000000607067221 */ /* 0x000fe20000000000 */
[----:B-1----:R-:W-:Y:S01]  /*16b0*/  FMUL R7, R17, R28 ;  /* 0x0000001c11077220 */ /* 0x002fe20000400000 */
[----:B------:R-:W-:Y:S02]  /*16c0*/  SEL R15, R15, RZ, P1 ;  /* 0x000000ff0f0f7207 */ /* 0x000fe40000800000 */
[----:B------:R-:W-:Y:S01]  /*16d0*/  SEL R8, R19, RZ, P1 ;  /* 0x000000ff13087207 */ /* 0x000fe20000800000 */
[----:B------:R-:W-:Y:S01]  /*16e0*/  FMUL R6, R6, R7 ;  /* 0x0000000706067220 */ /* 0x000fe20000400000 */
[----:B------:R-:W-:-:S03]  /*16f0*/  FSETP.GEU.AND P3, PT, R5, RZ, PT ;  /* 0x000000ff0500720b */ /* 0x000fc60003f6e000 */
[----:B------:R-:W-:Y:S01]  /*1700*/  FFMA R6, R15, R6, R8 ;  /* 0x000000060f067223 */ /* 0x000fe20000000008 */
[----:B------:R-:W-:Y:S02]  /*1710*/  SHF.R.S32.HI R112, RZ, 0x17, R56 ;  /* 0x00000017ff707819 */ /* 0x000fe40000011438 */
[----:B------:R-:W-:Y:S02]  /*1720*/  FSEL R5, R5, RZ, P3 ;  /* 0x000000ff05057208 */ /* 0x000fe40001800000 */
[----:B------:R-:W-:Y:S02]  /*1730*/  FSETP.GEU.AND P3, PT, R6, RZ, PT ;  /* 0x000000ff0600720b */ /* 0x000fe40003f6e000 */
[----:B------:R-:W-:Y:S02]  /*1740*/  SGXT R112, R112, 0x1 ;  /* 0x000000017070781a */ /* 0x000fe40000000200 */
[----:B------:R-:W-:Y:S02]  /*1750*/  LOP3.LUT R7, R40, 0x4, RZ, 0xfc, !PT ;  /* 0x0000000428077812 */ /* 0x000fe400078efcff */
[----:B------:R-:W-:-:S02]  /*1760*/  @P0 FSEL R5, R6, RZ, P3 ;  /* 0x000000ff06050208 */ /* 0x000fc40001800000 */
[----:B------:R-:W-:-:S04]  /*1770*/  LEA.HI R6, R112, R7, RZ, 0x7 ;  /* 0x0000000770067211 */ /* 0x000fc800078f38ff */
[----:B------:R-:W-:Y:S02]  /*1780*/  LOP3.LUT R6, R6, 0xffffff80, RZ, 0xc0, !PT ;  /* 0xffffff8006067812 */ /* 0x000fe400078ec0ff */
[----:B------:R-:W-:Y:S02]  /*1790*/  CS2R R52, SRZ ;  /* 0x0000000000347805 */ /* 0x000fe4000001ff00 */
[----:B------:R-:W-:Y:S01]  /*17a0*/  CS2R R54, SRZ ;  /* 0x0000000000367805 */ /* 0x000fe2000001ff00 */
[----:B------:R-:W-:-:S04]  /*17b0*/  IMAD.IADD R7, R7, 0x1, -R6 ;  /* 0x0000000107077824 */ /* 0x000fc800078e0a06 */
[----:B------:R-:W-:Y:S01]  /*17c0*/  IMAD.WIDE R8, R7, 0x4, R76 ;  /* 0x0000000407087825 */ /* 0x000fe200078e024c */
[----:B------:R-:W-:-:S04]  /*17d0*/  CS2R R56, SRZ ;  /* 0x0000000000387805 */ /* 0x000fc8000001ff00 */
[----:B------:R0:W2:Y:S01]  /*17e0*/  @P2 LDG.E.EL.128 R52, desc[UR6][R8.64] ;  /* 0x0000000608342981 */ /* 0x0000a2000c2e1d00 */
[----:B------:R-:W-:Y:S01]  /*17f0*/  CS2R R58, SRZ ;  /* 0x00000000003a7805 */ /* 0x000fe2000001ff00 */
[----:B0-----:R-:W-:-:S05]  /*1800*/  IMAD.WIDE R8, R7, 0x4, R90 ;  /* 0x0000000407087825 */ /* 0x001fca00078e025a */
[----:B------:R0:W3:Y:S01]  /*1810*/  @P1 LDG.E.EL.128 R56, desc[UR6][R8.64+-0x100] ;  /* 0xffff000608381981 */ /* 0x0000e2000c2e1d00 */
[----:B------:R-:W-:Y:S01]  /*1820*/  P2R R11, PR, RZ, 0x1 ;  /* 0x00000001ff0b7803 */ /* 0x000fe20000000000 */
[----:B------:R-:W-:Y:S01]  /*1830*/  IMAD.IADD R15, R7, 0x1, R41 ;  /* 0x00000001070f7824 */ /* 0x000fe200078e0229 */
[----:B------:R-:W-:Y:S02]  /*1840*/  CS2R R32, SRZ ;  /* 0x0000000000207805 */ /* 0x000fe4000001ff00 */
[----:B------:R-:W-:Y:S02]  /*1850*/  CS2R R34, SRZ ;  /* 0x0000000000227805 */ /* 0x000fe4000001ff00 */
[----:B------:R-:W-:Y:S02]  /*1860*/  CS2R R36, SRZ ;  /* 0x0000000000247805 */ /* 0x000fe4000001ff00 */
[----:B------:R-:W-:Y:S01]  /*1870*/  CS2R R38, SRZ ;  /* 0x0000000000267805 */ /* 0x000fe2000001ff00 */
[----:B0-----:R-:W-:Y:S01]  /*1880*/  IMAD.WIDE R8, R15, 0x4, R70 ;  /* 0x000000040f087825 */ /* 0x001fe200078e0246 */
[----:B------:R-:W-:-:S02]  /*1890*/  CS2R R44, SRZ ;  /* 0x00000000002c7805 */ /* 0x000fc4000001ff00 */
[----:B------:R-:W-:Y:S02]  /*18a0*/  CS2R R46, SRZ ;  /* 0x00000000002e7805 */ /* 0x000fe4000001ff00 */
[----:B------:R-:W-:Y:S01]  /*18b0*/  CS2R R48, SRZ ;  /* 0x0000000000307805 */ /* 0x000fe2000001ff00 */
[----:B------:R0:W4:Y:S01]  /*18c0*/  @P2 LDG.E.EL.128 R32, desc[UR6][R8.64] ;  /* 0x0000000608202981 */ /* 0x000122000c2e1d00 */
[----:B------:R-:W-:Y:S01]  /*18d0*/  CS2R R50, SRZ ;  /* 0x0000000000327805 */ /* 0x000fe2000001ff00 */
[----:B------:R-:W-:-:S05]  /*18e0*/  IMAD.WIDE R12, R7, 0x4, R72 ;  /* 0x00000004070c7825 */ /* 0x000fca00078e0248 */
[----:B------:R1:W5:Y:S01]  /*18f0*/  @P2 LDG.E.EL.128 R44, desc[UR6][R12.64] ;  /* 0x000000060c2c2981 */ /* 0x000362000c2e1d00 */
[----:B0-----:R-:W-:-:S05]  /*1900*/  IMAD.WIDE R8, R7, 0x4, R78 ;  /* 0x0000000407087825 */ /* 0x001fca00078e024e */
[----:B------:R-:W4:Y:S01]  /*1910*/  @P2 LDG.E.EL.128 R48, desc[UR6][R8.64] ;  /* 0x0000000608302981 */ /* 0x000f22000c2e1d00 */
[----:B--2---:R-:W-:Y:S02]  /*1920*/  SEL R6, R52, RZ, P2 ;  /* 0x000000ff34067207 */ /* 0x004fe40001000000 */
[----:B------:R-:W-:-:S03]  /*1930*/  SEL R10, R53, RZ, P2 ;  /* 0x000000ff350a7207 */ /* 0x000fc60001000000 */
[----:B------:R-:W-:Y:S02]  /*1940*/  FADD R6, R6, 9.9999997473787516356e-06 ;  /* 0x3727c5ac06067421 */ /* 0x000fe40000000000 */
[----:B------:R-:W-:Y:S02]  /*1950*/  FADD R10, R10, 9.9999997473787516356e-06 ;  /* 0x3727c5ac0a0a7421 */ /* 0x000fe40000000000 */
[----:B------:R3:W0:Y:S08]  /*1960*/  MUFU.SQRT R14, R6 ;  /* 0x00000006000e7308 */ /* 0x0006300000002000 */
[----:B------:R2:W0:Y:S01]  /*1970*/  MUFU.SQRT R60, R10 ;  /* 0x0000000a003c7308 */ /* 0x0004220000002000 */
[----:B---3--:R-:W-:-:S05]  /*1980*/  SEL R6, R56, RZ, P1 ;  /* 0x000000ff38067207 */ /* 0x008fca0000800000 */
[----:B------:R-:W-:Y:S01]  /*1990*/  FADD R6, R6, 9.9999997473787516356e-06 ;  /* 0x3727c5ac06067421 */ /* 0x000fe20000000000 */
[----:B--2---:R-:W-:-:S03]  /*19a0*/  SEL R10, R57, RZ, P1 ;  /* 0x000000ff390a7207 */ /* 0x004fc60000800000 */
[----:B------:R-:W2:Y:S02]  /*19b0*/  MUFU.SQRT R61, R6 ;  /* 0x00000006003d7308 */ /* 0x000ea40000002000 */
[----:B------:R-:W-:-:S06]  /*19c0*/  FADD R10, R10, 9.9999997473787516356e-06 ;  /* 0x3727c5ac0a0a7421 */ /* 0x000fcc0000000000 */
[----:B------:R-:W3:Y:S01]  /*19d0*/  MUFU.SQRT R56, R10 ;  /* 0x0000000a00387308 */ /* 0x000ee20000002000 */
[----:B0-----:R-:W-:Y:S02]  /*19e0*/  FSETP.GT.AND P3, PT, R14, 8.50705917302346158658e+37, PT ;  /* 0x7e8000000e00780b */ /* 0x001fe40003f64000 */
[----:B------:R-:W-:Y:S02]  /*19f0*/  FSETP.GT.AND P4, PT, R60, 8.50705917302346158658e+37, PT ;  /* 0x7e8000003c00780b */ /* 0x000fe40003f84000 */
[----:B--2---:R-:W-:Y:S02]  /*1a00*/  FSETP.GT.AND P6, PT, R61, 8.50705917302346158658e+37, PT ;  /* 0x7e8000003d00780b */ /* 0x004fe40003fc4000 */
[----:B------:R-:W-:Y:S02]  /*1a10*/  FSETP.GEU.AND P5, PT, R14, 1.175494350822287508e-38, PT ;  /* 0x008000000e00780b */ /* 0x000fe40003fae000 */
[----:B---3--:R-:W-:-:S05]  /*1a20*/  FSETP.GT.AND P0, PT, R56, 8.50705917302346158658e+37, PT ;  /* 0x7e8000003800780b */ /* 0x008fca0003f04000 */
[----:B------:R-:W-:Y:S01]  /*1a30*/  @P3 FMUL R14, R14, 0.25 ;  /* 0x3e8000000e0e3820 */ /* 0x000fe20000400000 */
[C---:B------:R-:W-:Y:S02]  /*1a40*/  FSEL R17, R97.reuse, 1, P3 ;  /* 0x3f80000061117808 */ /* 0x040fe40001800000 */
[C---:B------:R-:W-:Y:S01]  /*1a50*/  FSETP.GEU.AND P3, PT, R60.reuse, 1.175494350822287508e-38, PT ;  /* 0x008000003c00780b */ /* 0x040fe20003f6e000 */
[----:B------:R-:W-:Y:S01]  /*1a60*/  @P4 FMUL R60, R60, 0.25 ;  /* 0x3e8000003c3c4820 */ /* 0x000fe20000400000 */
[----:B------:R-:W-:Y:S02]  /*1a70*/  FSEL R52, R97, 1, P4 ;  /* 0x3f80000061347808 */ /* 0x000fe40002000000 */
[C---:B------:R-:W-:Y:S01]  /*1a80*/  FSETP.GEU.AND P4, PT, R61.reuse, 1.175494350822287508e-38, PT ;  /* 0x008000003d00780b */ /* 0x040fe20003f8e000 */
[----:B------:R-:W-:Y:S01]  /*1a90*/  @P6 FMUL R61, R61, 0.25 ;  /* 0x3e8000003d3d6820 */ /* 0x000fe20000400000 */
[C---:B------:R-:W-:Y:S02]  /*1aa0*/  FSEL R80, R97.reuse, 1, P6 ;  /* 0x3f80000061507808 */ /* 0x040fe40003000000 */
[C---:B------:R-:W-:Y:S01]  /*1ab0*/  FSETP.GEU.AND P6, PT, R56.reuse, 1.175494350822287508e-38, PT ;  /* 0x008000003800780b */ /* 0x040fe20003fce000 */
[----:B------:R-:W-:Y:S01]  /*1ac0*/  @P0 FMUL R56, R56, 0.25 ;  /* 0x3e80000038380820 */ /* 0x000fe20000400000 */
[----:B------:R-:W-:-:S02]  /*1ad0*/  FSEL R53, R97, 1, P0 ;  /* 0x3f80000061357808 */ /* 0x000fc40000000000 */
[----:B------:R-:W-:Y:S01]  /*1ae0*/  ISETP.NE.AND P0, PT, R11, RZ, PT ;  /* 0x000000ff0b00720c */ /* 0x000fe20003f05270 */
[----:B------:R-:W-:-:S05]  /*1af0*/  IMAD.WIDE R10, R7, 0x4, R68 ;  /* 0x00000004070a7825 */ /* 0x000fca00078e0244 */
[----:B------:R-:W2:Y:S01]  /*1b00*/  @P2 LDG.E.EL.128 R36, desc[UR6][R10.64] ;  /* 0x000000060a242981 */ /* 0x000ea2000c2e1d00 */
[----:B------:R-:W-:-:S06]  /*1b10*/  @!P5 FMUL R14, R14, 16777216 ;  /* 0x4b8000000e0ed820 */ /* 0x000fcc0000400000 */
[----:B------:R-:W0:Y:S01]  /*1b20*/  MUFU.RCP R14, R14 ;  /* 0x0000000e000e7308 */ /* 0x000e220000001000 */
[----:B----4-:R-:W-:Y:S01]  /*1b30*/  SEL R32, R32, RZ, P2 ;  /* 0x000000ff20207207 */ /* 0x010fe20001000000 */
[----:B------:R-:W-:Y:S01]  /*1b40*/  @!P5 FMUL R17, R17, 16777216 ;  /* 0x4b8000001111d820 */ /* 0x000fe20000400000 */
[----:B------:R-:W-:Y:S01]  /*1b50*/  SEL R48, R48, RZ, P2 ;  /* 0x000000ff30307207 */ /* 0x000fe20001000000 */
[----:B------:R-:W-:Y:S01]  /*1b60*/  VIADD R63, R15, 0xffffffc0 ;  /* 0xffffffc00f3f7836 */ /* 0x000fe20000000000 */
[----:B------:R-:W-:Y:S02]  /*1b70*/  CS2R R8, SRZ ;  /* 0x0000000000087805 */ /* 0x000fe4000001ff00 */
[----:B-1----:R-:W-:Y:S01]  /*1b80*/  CS2R R12, SRZ ;  /* 0x00000000000c7805 */ /* 0x002fe2000001ff00 */
[----:B0-----:R-:W-:Y:S01]  /*1b90*/  FMUL R6, R14, R17 ;  /* 0x000000110e067220 */ /* 0x001fe20000400000 */
        /* <DEDUP_REMOVED lines=8> */
[----:B--2---:R-:W-:-:S05]  /*1c20*/  SEL R11, R36, RZ, P2 ;  /* 0x000000ff240b7207 */ /* 0x004fca0001000000 */
[----:B------:R-:W-:Y:S01]  /*1c30*/  FADD R19, R32, -R11 ;  /* 0x8000000b20137221 */ /* 0x000fe20000000000 */
[----:B-----5:R-:W-:-:S03]  /*1c40*/  SEL R11, R44, RZ, P2 ;  /* 0x000000ff2c0b7207 */ /* 0x020fc60001000000 */
[----:B------:R-:W-:-:S04]  /*1c50*/  FMUL R6, R6, R19 ;  /* 0x0000001306067220 */ /* 0x000fc80000400000 */
[----:B------:R-:W-:Y:S01]  /*1c60*/  FFMA R6, R11, R6, R48 ;  /* 0x000000060b067223 */ /* 0x000fe20000000030 */
[----:B------:R-:W-:Y:S02]  /*1c70*/  CS2R R10, SRZ ;  /* 0x00000000000a7805 */ /* 0x000fe4000001ff00 */
[----:B------:R-:W-:-:S04]  /*1c80*/  CS2R R18, SRZ ;  /* 0x0000000000127805 */ /* 0x000fc8000001ff00 */
[----:B------:R0:W2:Y:S04]  /*1c90*/  @P1 LDG.E.EL.128 R8, desc[UR6][R62.64] ;  /* 0x000000063e081981 */ /* 0x0000a8000c2e1d00 */
[----:B------:R-:W4:Y:S01]  /*1ca0*/  @P1 LDG.E.EL.128 R16, desc[UR6][R66.64+-0x100] ;  /* 0xffff000642101981 */ /* 0x000f22000c2e1d00 */
[----:B0-----:R-:W-:-:S05]  /*1cb0*/  IMAD.WIDE R62, R7, 0x4, R120 ;  /* 0x00000004073e7825 */ /* 0x001fca00078e0278 */
[----:B------:R-:W5:Y:S01]  /*1cc0*/  @P1 LDG.E.EL.128 R28, desc[UR6][R62.64+-0x100] ;  /* 0xffff00063e1c1981 */ /* 0x000f62000c2e1d00 */
[----:B------:R-:W-:-:S06]  /*1cd0*/  @!P4 FMUL R61, R61, 16777216 ;  /* 0x4b8000003d3dc820 */ /* 0x000fcc0000400000 */
[----:B------:R-:W0:Y:S01]  /*1ce0*/  MUFU.RCP R61, R61 ;  /* 0x0000003d003d7308 */ /* 0x000e220000001000 */
[----:B---3--:R-:W-:Y:S01]  /*1cf0*/  SEL R7, R12, RZ, P1 ;  /* 0x000000ff0c077207 */ /* 0x008fe20000800000 */
[----:B------:R-:W-:Y:S01]  /*1d00*/  @!P4 FMUL R80, R80, 16777216 ;  /* 0x4b8000005050c820 */ /* 0x000fe20000400000 */
[----:B------:R-:W-:-:S03]  /*1d10*/  FSETP.GEU.AND P4, PT, R6, RZ, PT ;  /* 0x000000ff0600720b */ /* 0x000fc60003f8e000 */
[----:B0-----:R-:W-:Y:S01]  /*1d20*/  FMUL R80, R61, R80 ;  /* 0x000000503d507220 */ /* 0x001fe20000400000 */
[----:B------:R-:W-:Y:S01]  /*1d30*/  FSEL R6, R6, RZ, P4 ;  /* 0x000000ff06067208 */ /* 0x000fe20002000000 */
[----:B------:R-:W-:Y:S01]  /*1d40*/  @!P3 FMUL R60, R60, 16777216 ;  /* 0x4b8000003c3cb820 */ /* 0x000fe20000400000 */
[----:B------:R-:W-:Y:S01]  /*1d50*/  @!P6 FMUL R56, R56, 16777216 ;  /* 0x4b8000003838e820 */ /* 0x000fe20000400000 */
[----:B------:R-:W-:Y:S01]  /*1d60*/  SEL R33, R33, RZ, P2 ;  /* 0x000000ff21217207 */ /* 0x000fe20001000000 */
[----:B------:R-:W-:-:S04]  /*1d70*/  @!P3 FMUL R52, R52, 16777216 ;  /* 0x4b8000003434b820 */ /* 0x000fc80000400000 */
[----:B------:R-:W0:Y:S01]  /*1d80*/  MUFU.RCP R56, R56 ;  /* 0x0000003800387308 */ /* 0x000e220000001000 */
[----:B------:R-:W-:Y:S01]  /*1d90*/  SEL R49, R49, RZ, P2 ;  /* 0x000000ff31317207 */ /* 0x000fe20001000000 */
[----:B------:R-:W-:-:S04]  /*1da0*/  @!P6 FMUL R53, R53, 16777216 ;  /* 0x4b8000003535e820 */ /* 0x000fc80000400000 */
[----:B0-----:R-:W-:Y:S01]  /*1db0*/  FMUL R53, R56, R53 ;  /* 0x0000003538357220 */ /* 0x001fe20000400000 */
[----:B------:R-:W-:Y:S02]  /*1dc0*/  SEL R34, R34, RZ, P2 ;  /* 0x000000ff22227207 */ /* 0x000fe40001000000 */
[----:B------:R-:W-:Y:S02]  /*1dd0*/  SEL R50, R50, RZ, P2 ;  /* 0x000000ff32327207 */ /* 0x000fe40001000000 */
[----:B------:R-:W-:Y:S02]  /*1de0*/  P2R R36, PR, RZ, 0x1 ;  /* 0x00000001ff247803 */ /* 0x000fe40000000000 */
[----:B------:R-:W-:Y:S02]  /*1df0*/  SEL R35, R35, RZ, P2 ;  /* 0x000000ff23237207 */ /* 0x000fe40001000000 */
[----:B------:R-:W-:Y:S02]  /*1e00*/  SEL R51, R51, RZ, P2 ;  /* 0x000000ff33337207 */ /* 0x000fe40001000000 */
[----:B--2---:R-:W-:-:S05]  /*1e10*/  SEL R8, R8, RZ, P1 ;  /* 0x000000ff08087207 */ /* 0x004fca0000800000 */
[----:B------:R-:W-:Y:S01]  /*1e20*/  FADD R7, R8, -R7 ;  /* 0x8000000708077221 */ /* 0x000fe20000000000 */
[----:B----4-:R-:W-:-:S03]  /*1e30*/  SEL R16, R16, RZ, P1 ;  /* 0x000000ff10107207 */ /* 0x010fc60000800000 */
[----:B------:R-:W-:Y:S01]  /*1e40*/  FMUL R7, R7, R80 ;  /* 0x0000005007077220 */ /* 0x000fe20000400000 */
[----:B-----5:R-:W-:-:S05]  /*1e50*/  SEL R57, R28, RZ, P1 ;  /* 0x000000ff1c397207 */ /* 0x020fca0000800000 */
[----:B------:R-:W-:-:S05]  /*1e60*/  FFMA R7, R16, R7, R57 ;  /* 0x0000000710077223 */ /* 0x000fca0000000039 */
[----:B------:R-:W-:-:S04]  /*1e70*/  FSETP.GEU.AND P4, PT, R7, RZ, PT ;  /* 0x000000ff0700720b */ /* 0x000fc80003f8e000 */
[----:B------:R-:W-:Y:S02]  /*1e80*/  @P0 FSEL R6, R7, RZ, P4 ;  /* 0x000000ff07060208 */ /* 0x000fe40002000000 */
[----:B------:R-:W0:Y:S01]  /*1e90*/  MUFU.RCP R7, R60 ;  /* 0x0000003c00077308 */ /* 0x000e220000001000 */
[----:B------:R-:W-:-:S05]  /*1ea0*/  SEL R8, R37, RZ, P2 ;  /* 0x000000ff25087207 */ /* 0x000fca0001000000 */
[----:B------:R-:W-:Y:S01]  /*1eb0*/  FADD R12, R33, -R8 ;  /* 0x80000008210c7221 */ /* 0x000fe20000000000 */
[----:B------:R-:W-:Y:S01]  /*1ec0*/  SEL R8, R45, RZ, P2 ;  /* 0x000000ff2d087207 */ /* 0x000fe20001000000 */
[----:B0-----:R-:W-:-:S04]  /*1ed0*/  FMUL R7, R7, R52 ;  /* 0x0000003407077220 */ /* 0x001fc80000400000 */
[----:B------:R-:W-:Y:S01]  /*1ee0*/  FMUL R7, R7, R12 ;  /* 0x0000000c07077220 */ /* 0x000fe20000400000 */
[----:B------:R-:W-:-:S03]  /*1ef0*/  SEL R9, R9, RZ, P1 ;  /* 0x000000ff09097207 */ /* 0x000fc60000800000 */
[----:B------:R-:W-:Y:S01]  /*1f00*/  FFMA R7, R8, R7, R49 ;  /* 0x0000000708077223 */ /* 0x000fe20000000031 */
[----:B------:R-:W-:Y:S02]  /*1f10*/  SEL R8, R13, RZ, P1 ;  /* 0x000000ff0d087207 */ /* 0x000fe40000800000 */
[----:B------:R-:W-:-:S03]  /*1f20*/  SEL R17, R17, RZ, P1 ;  /* 0x000000ff11117207 */ /* 0x000fc60000800000 */
[----:B------:R-:W-:Y:S01]  /*1f30*/  FADD R8, R9, -R8 ;  /* 0x8000000809087221 */ /* 0x000fe20000000000 */
[----:B------:R-:W-:-:S03]  /*1f40*/  SEL R12, R29, RZ, P1 ;  /* 0x000000ff1d0c7207 */ /* 0x000fc60000800000 */
        /* <DEDUP_REMOVED lines=80> */
[----:B------:R-:W-:Y:S02]  /*2450*/  FSEL R9, R9, RZ, P3 ;  /* 0x000000ff09097208 */ /* 0x000fe40001800000 */
[----:B------:R-:W-:Y:S02]  /*2460*/  LOP3.LUT R19, R40, 0x8, RZ, 0xfc, !PT ;  /* 0x0000000828137812 */ /* 0x000fe400078efcff */
[----:B------:R-:W-:Y:S02]  /*2470*/  FSETP.GEU.AND P3, PT, R10, RZ, PT ;  /* 0x000000ff0a00720b */ /* 0x000fe40003f6e000 */
[----:B------:R-:W-:Y:S02]  /*2480*/  LOP3.LUT R11, R40, 0xc, RZ, 0xfc, !PT ;  /* 0x0000000c280b7812 */ /* 0x000fe400078efcff */
[----:B------:R-:W-:Y:S02]  /*2490*/  @P0 FSEL R9, R10, RZ, P3 ;  /* 0x000000ff0a090208 */ /* 0x000fe40001800000 */
[----:B------:R-:W-:-:S02]  /*24a0*/  LEA.HI R10, R112, R19, RZ, 0x7 ;  /* 0x00000013700a7211 */ /* 0x000fc400078f38ff */
[----:B------:R-:W-:Y:S02]  /*24b0*/  LEA.HI R12, R112, R11, RZ, 0x7 ;  /* 0x0000000b700c7211 */ /* 0x000fe400078f38ff */
[----:B------:R-:W-:Y:S02]  /*24c0*/  LOP3.LUT R10, R10, 0xffffff80, RZ, 0xc0, !PT ;  /* 0xffffff800a0a7812 */ /* 0x000fe400078ec0ff */
[----:B------:R-:W-:-:S03]  /*24d0*/  LOP3.LUT R12, R12, 0xffffff80, RZ, 0xc0, !PT ;  /* 0xffffff800c0c7812 */ /* 0x000fc600078ec0ff */
[----:B------:R-:W-:Y:S02]  /*24e0*/  IMAD.IADD R19, R19, 0x1, -R10 ;  /* 0x0000000113137824 */ /* 0x000fe400078e0a0a */
[----:B------:R-:W-:Y:S01]  /*24f0*/  IMAD.IADD R18, R11, 0x1, -R12 ;  /* 0x000000010b127824 */ /* 0x000fe200078e0a0c */
[----:B------:R-:W-:Y:S02]  /*2500*/  CS2R R44, SRZ ;  /* 0x00000000002c7805 */ /* 0x000fe4000001ff00 */
[----:B------:R-:W-:Y:S02]  /*2510*/  CS2R R46, SRZ ;  /* 0x00000000002e7805 */ /* 0x000fe4000001ff00 */
[----:B------:R-:W-:Y:S02]  /*2520*/  CS2R R56, SRZ ;  /* 0x0000000000387805 */ /* 0x000fe4000001ff00 */
[----:B------:R-:W-:Y:S01]  /*2530*/  CS2R R58, SRZ ;  /* 0x00000000003a7805 */ /* 0x000fe2000001ff00 */
[----:B------:R-:W-:-:S04]  /*2540*/  IMAD.WIDE R28, R19, 0x4, R76 ;  /* 0x00000004131c7825 */ /* 0x000fc800078e024c */
[--C-:B------:R-:W-:Y:S01]  /*2550*/  IMAD.WIDE R16, R18, 0x4, R68.reuse ;  /* 0x0000000412107825 */ /* 0x100fe200078e0244 */
[----:B------:R-:W-:Y:S02]  /*2560*/  CS2R R52, SRZ ;  /* 0x0000000000347805 */ /* 0x000fe4000001ff00 */
[----:B------:R-:W-:Y:S01]  /*2570*/  CS2R R54, SRZ ;  /* 0x0000000000367805 */ /* 0x000fe2000001ff00 */
[----:B------:R0:W2:Y:S01]  /*2580*/  @P2 LDG.E.EL.128 R44, desc[UR6][R28.64] ;  /* 0x000000061c2c2981 */ /* 0x0000a2000c2e1d00 */
[C---:B------:R-:W-:Y:S01]  /*2590*/  IMAD.WIDE R68, R19.reuse, 0x4, R68 ;  /* 0x0000000413447825 */ /* 0x040fe200078e0244 */
[----:B------:R-:W-:Y:S02]  /*25a0*/  CS2R R30, SRZ ;  /* 0x00000000001e7805 */ /* 0x000fe4000001ff00 */
[----:B------:R1:W3:Y:S04]  /*25b0*/  @P2 LDG.E.EL.128 R56, desc[UR6][R16.64] ;  /* 0x0000000610382981 */ /* 0x0002e8000c2e1d00 */
[----:B------:R-:W4:Y:S01]  /*25c0*/  @P2 LDG.E.EL.128 R52, desc[UR6][R68.64] ;  /* 0x0000000644342981 */ /* 0x000f22000c2e1d00 */
[----:B0-----:R-:W-:Y:S01]  /*25d0*/  CS2R R28, SRZ ;  /* 0x00000000001c7805 */ /* 0x001fe2000001ff00 */
[----:B-1----:R-:W-:-:S05]  /*25e0*/  IMAD.WIDE R16, R19, 0x4, R78 ;  /* 0x0000000413107825 */ /* 0x002fca00078e024e */
[----:B------:R-:W5:Y:S01]  /*25f0*/  @P2 LDG.E.EL.128 R28, desc[UR6][R16.64] ;  /* 0x00000006101c2981 */ /* 0x000f62000c2e1d00 */
[----:B------:R-:W-:Y:S02]  /*2600*/  CS2R R32, SRZ ;  /* 0x0000000000207805 */ /* 0x000fe4000001ff00 */
[----:B------:R-:W-:Y:S01]  /*2610*/  CS2R R34, SRZ ;  /* 0x0000000000227805 */ /* 0x000fe2000001ff00 */
[----:B------:R-:W-:-:S05]  /*2620*/  IMAD.WIDE R78, R18, 0x4, R78 ;  /* 0x00000004124e7825 */ /* 0x000fca00078e024e */
[----:B------:R-:W3:Y:S01]  /*2630*/  @P2 LDG.E.EL.128 R32, desc[UR6][R78.64] ;  /* 0x000000064e202981 */ /* 0x000ee2000c2e1d00 */
[----:B------:R-:W-:Y:S02]  /*2640*/  CS2R R48, SRZ ;  /* 0x0000000000307805 */ /* 0x000fe4000001ff00 */
[----:B------:R-:W-:Y:S01]  /*2650*/  CS2R R50, SRZ ;  /* 0x0000000000327805 */ /* 0x000fe2000001ff00 */
[----:B------:R-:W-:-:S04]  /*2660*/  IMAD.WIDE R76, R18, 0x4, R76 ;  /* 0x00000004124c7825 */ /* 0x000fc800078e024c */
[--C-:B------:R-:W-:Y:S01]  /*2670*/  IMAD.IADD R40, R18, 0x1, R41.reuse ;  /* 0x0000000112287824 */ /* 0x100fe200078e0229 */
[----:B------:R-:W-:Y:S01]  /*2680*/  CS2R R60, SRZ ;  /* 0x00000000003c7805 */ /* 0x000fe2000001ff00 */
[----:B------:R-:W-:Y:S01]  /*2690*/  IMAD.IADD R41, R19, 0x1, R41 ;  /* 0x0000000113297824 */ /* 0x000fe200078e0229 */
[----:B------:R-:W-:Y:S01]  /*26a0*/  CS2R R62, SRZ ;  /* 0x00000000003e7805 */ /* 0x000fe2000001ff00 */
[--C-:B------:R-:W-:Y:S01]  /*26b0*/  IMAD.WIDE R10, R40, 0x4, R70.reuse ;  /* 0x00000004280a7825 */ /* 0x100fe200078e0246 */
[----:B------:R-:W3:Y:S03]  /*26c0*/  @P2 LDG.E.EL.128 R48, desc[UR6][R76.64] ;  /* 0x000000064c302981 */ /* 0x000ee6000c2e1d00 */
[----:B------:R-:W-:-:S05]  /*26d0*/  IMAD.WIDE R70, R41, 0x4, R70 ;  /* 0x0000000429467825 */ /* 0x000fca00078e0246 */
[----:B------:R-:W3:Y:S01]  /*26e0*/  @P2 LDG.E.EL.128 R60, desc[UR6][R70.64] ;  /* 0x00000006463c2981 */ /* 0x000ee2000c2e1d00 */
[----:B------:R-:W-:Y:S02]  /*26f0*/  CS2R R64, SRZ ;  /* 0x0000000000407805 */ /* 0x000fe4000001ff00 */
[----:B------:R-:W-:Y:S02]  /*2700*/  CS2R R66, SRZ ;  /* 0x0000000000427805 */ /* 0x000fe4000001ff00 */
[----:B------:R-:W-:Y:S02]  /*2710*/  CS2R R36, SRZ ;  /* 0x0000000000247805 */ /* 0x000fe4000001ff00 */
[----:B------:R-:W-:Y:S02]  /*2720*/  CS2R R38, SRZ ;  /* 0x0000000000267805 */ /* 0x000fe4000001ff00 */
[----:B------:R0:W3:Y:S02]  /*2730*/  @P2 LDG.E.EL.128 R64, desc[UR6][R10.64] ;  /* 0x000000060a402981 */ /* 0x0000e4000c2e1d00 */
[----:B0-----:R-:W-:-:S04]  /*2740*/  IMAD.WIDE R10, R19, 0x4, R72 ;  /* 0x00000004130a7825 */ /* 0x001fc800078e0248 */
[----:B------:R-:W-:-:S05]  /*2750*/  IMAD.WIDE R72, R18, 0x4, R72 ;  /* 0x0000000412487825 */ /* 0x000fca00078e0248 */
[----:B------:R0:W3:Y:S01]  /*2760*/  @P2 LDG.E.EL.128 R36, desc[UR6][R72.64] ;  /* 0x0000000648242981 */ /* 0x0000e2000c2e1d00 */
[----:B------:R-:W-:Y:S02]  /*2770*/  CS2R R12, SRZ ;  /* 0x00000000000c7805 */ /* 0x000fe4000001ff00 */
[----:B------:R-:W-:-:S06]  /*2780*/  CS2R R14, SRZ ;  /* 0x00000000000e7805 */ /* 0x000fcc000001ff00 */
[----:B------:R1:W3:Y:S01]  /*2790*/  @P2 LDG.E.EL.128 R12, desc[UR6][R10.64] ;  /* 0x000000060a0c2981 */ /* 0x0002e2000c2e1d00 */
[----:B--2---:R-:W-:Y:S02]  /*27a0*/  SEL R44, R44, RZ, P2 ;  /* 0x000000ff2c2c7207 */ /* 0x004fe40001000000 */
[----:B------:R-:W-:Y:S02]  /*27b0*/  SEL R45, R45, RZ, P2 ;  /* 0x000000ff2d2d7207 */ /* 0x000fe40001000000 */
[----:B------:R-:W-:Y:S02]  /*27c0*/  SEL R46, R46, RZ, P2 ;  /* 0x000000ff2e2e7207 */ /* 0x000fe40001000000 */
[----:B------:R-:W-:Y:S02]  /*27d0*/  SEL R47, R47, RZ, P2 ;  /* 0x000000ff2f2f7207 */ /* 0x000fe40001000000 */
[----:B----4-:R-:W-:Y:S02]  /*27e0*/  SEL R99, R55, RZ, P2 ;  /* 0x000000ff37637207 */ /* 0x010fe40001000000 */
[----:B------:R-:W-:-:S02]  /*27f0*/  SEL R98, R54, RZ, P2 ;  /* 0x000000ff36627207 */ /* 0x000fc40001000000 */
[----:B-----5:R-:W-:Y:S01]  /*2800*/  SEL R54, R28, RZ, P2 ;  /* 0x000000ff1c367207 */ /* 0x020fe20001000000 */
[----:B------:R-:W-:Y:S01]  /*2810*/  FADD R28, R44, 9.9999997473787516356e-06 ;  /* 0x3727c5ac2c1c7421 */ /* 0x000fe20000000000 */
[----:B------:R-:W-:Y:S01]  /*2820*/  SEL R55, R29, RZ, P2 ;  /* 0x000000ff1d377207 */ /* 0x000fe20001000000 */
[----:B------:R-:W-:Y:S02]  /*2830*/  FADD R29, R45, 9.9999997473787516356e-06 ;  /* 0x3727c5ac2d1d7421 */ /* 0x000fe40000000000 */
[----:B------:R2:W4:Y:S01]  /*2840*/  MUFU.SQRT R77, R28 ;  /* 0x0000001c004d7308 */ /* 0x0005220000002000 */
[----:B---3--:R-:W-:Y:S02]  /*2850*/  SEL R105, R57, RZ, P2 ;  /* 0x000000ff39697207 */ /* 0x008fe40001000000 */
[----:B------:R-:W-:-:S05]  /*2860*/  SEL R104, R56, RZ, P2 ;  /* 0x000000ff38687207 */ /* 0x000fca0001000000 */
[----:B------:R3:W5:Y:S01]  /*2870*/  MUFU.SQRT R71, R29 ;  /* 0x0000001d00477308 */ /* 0x0007620000002000 */
[----:B--2---:R-:W-:Y:S01]  /*2880*/  FADD R28, R46, 9.9999997473787516356e-06 ;  /* 0x3727c5ac2e1c7421 */ /* 0x004fe20000000000 */
[----:B------:R-:W-:Y:S02]  /*2890*/  SEL R107, R59, RZ, P2 ;  /* 0x000000ff3b6b7207 */ /* 0x000fe40001000000 */
[----:B------:R-:W-:Y:S01]  /*28a0*/  SEL R106, R58, RZ, P2 ;  /* 0x000000ff3a6a7207 */ /* 0x000fe20001000000 */
[----:B---3--:R-:W-:Y:S01]  /*28b0*/  FADD R29, R47, 9.9999997473787516356e-06 ;  /* 0x3727c5ac2f1d7421 */ /* 0x008fe20000000000 */
[----:B------:R-:W-:Y:S02]  /*28c0*/  SEL R56, R30, RZ, P2 ;  /* 0x000000ff1e387207 */ /* 0x000fe40001000000 */
[----:B------:R-:W2:Y:S01]  /*28d0*/  MUFU.SQRT R79, R28 ;  /* 0x0000001c004f7308 */ /* 0x000ea20000002000 */
[----:B------:R-:W-:Y:S02]  /*28e0*/  SEL R57, R31, RZ, P2 ;  /* 0x000000ff1f397207 */ /* 0x000fe40001000000 */
[----:B------:R-:W-:-:S02]  /*28f0*/  CS2R R30, SRZ ;  /* 0x00000000001e7805 */ /* 0x000fc4000001ff00 */
[----:B------:R-:W-:Y:S02]  /*2900*/  SEL R58, R32, RZ, P2 ;  /* 0x000000ff203a7207 */ /* 0x000fe40001000000 */
[----:B------:R-:W-:Y:S01]  /*2910*/  SEL R59, R33, RZ, P2 ;  /* 0x000000ff213b7207 */ /* 0x000fe20001000000 */
[----:B------:R-:W-:Y:S01]  /*2920*/  IMAD.WIDE R32, R19, 0x4, R90 ;  /* 0x0000000413207825 */ /* 0x000fe200078e025a */
[----:B------:R3:W0:Y:S02]  /*2930*/  MUFU.SQRT R70, R29 ;  /* 0x0000001d00467308 */ /* 0x0006240000002000 */
[----:B---3--:R-:W-:-:S06]  /*2940*/  CS2R R28, SRZ ;  /* 0x00000000001c7805 */ /* 0x008fcc000001ff00 */
[----:B------:R-:W3:Y:S01]  /*2950*/  @P1 LDG.E.EL.128 R28, desc[UR6][R32.64+-0x100] ;  /* 0xffff0006201c1981 */ /* 0x000ee2000c2e1d00 */
[----:B------:R-:W-:Y:S02]  /*2960*/  SEL R48, R48, RZ, P2 ;  /* 0x000000ff30307207 */ /* 0x000fe40001000000 */
[----:B------:R-:W-:Y:S02]  /*2970*/  P2R R89, PR, RZ, 0x1 ;  /* 0x00000001ff597803 */ /* 0x000fe40000000000 */
[----:B----4-:R-:W-:Y:S01]  /*2980*/  FSETP.GEU.AND P0, PT, R77, 1.175494350822287508e-38, PT ;  /* 0x008000004d00780b */ /* 0x010fe20003f0e000 */
[----:B------:R-:W-:Y:S01]  /*2990*/  FADD R48, R48, 9.9999997473787516356e-06 ;  /* 0x3727c5ac30307421 */ /* 0x000fe20000000000 */
[----:B------:R-:W-:Y:S02]  /*29a0*/  SEL R49, R49, RZ, P2 ;  /* 0x000000ff31317207 */ /* 0x000fe40001000000 */
[----:B------:R-:W-:Y:S02]  /*29b0*/  SEL R103, R60, RZ, P2 ;  /* 0x000000ff3c677207 */ /* 0x000fe40001000000 */
[----:B------:R-:W-:-:S02]  /*29c0*/  SEL R60, R34, RZ, P2 ;  /* 0x000000ff223c7207 */ /* 0x000fc40001000000 */
[----:B------:R-:W-:Y:S02]  /*29d0*/  SEL R102, R61, RZ, P2 ;  /* 0x000000ff3d667207 */ /* 0x000fe40001000000 */
[----:B------:R-:W-:Y:S01]  /*29e0*/  P2R R34, PR, RZ, 0x1 ;  /* 0x00000001ff227803 */ /* 0x000fe20000000000 */
[----:B------:R-:W4:Y:S01]  /*29f0*/  MUFU.SQRT R61, R48 ;  /* 0x00000030003d7308 */ /* 0x000f220000002000 */
[----:B-----5:R-:W-:Y:S01]  /*2a00*/  FSETP.GEU.AND P0, PT, R71, 1.175494350822287508e-38, PT ;  /* 0x008000004700780b */ /* 0x020fe20003f0e000 */
[----:B------:R-:W-:Y:S01]  /*2a10*/  FADD R49, R49, 9.9999997473787516356e-06 ;  /* 0x3727c5ac31317421 */ /* 0x000fe20000000000 */
[----:B------:R-:W-:Y:S02]  /*2a20*/  SEL R50, R50, RZ, P2 ;  /* 0x000000ff32327207 */ /* 0x000fe40001000000 */
[----:B0-----:R-:W-:Y:S02]  /*2a30*/  SEL R73, R35, RZ, P2 ;  /* 0x000000ff23497207 */ /* 0x001fe40001000000 */
[----:B------:R-:W-:Y:S01]  /*2a40*/  P2R R35, PR, RZ, 0x1 ;  /* 0x00000001ff237803 */ /* 0x000fe20000000000 */
[----:B------:R-:W0:Y:S01]  /*2a50*/  MUFU.SQRT R68, R49 ;  /* 0x0000003100447308 */ /* 0x000e220000002000 */
[----:B--2---:R-:W-:Y:S01]  /*2a60*/  FSETP.GEU.AND P0, PT, R79, 1.175494350822287508e-38, PT ;  /* 0x008000004f00780b */ /* 0x004fe20003f0e000 */
[----:B------:R-:W-:Y:S01]  /*2a70*/  FADD R50, R50, 9.9999997473787516356e-06 ;  /* 0x3727c5ac32327421 */ /* 0x000fe20000000000 */
[----:B------:R-:W-:-:S02]  /*2a80*/  SEL R51, R51, RZ, P2 ;  /* 0x000000ff33337207 */ /* 0x000fc40001000000 */
[----:B------:R-:W-:Y:S02]  /*2a90*/  P2R R85, PR, RZ, 0x1 ;  /* 0x00000001ff557803 */ /* 0x000fe40000000000 */
[----:B------:R-:W-:Y:S01]  /*2aa0*/  FSETP.GEU.AND P0, PT, R70, 1.175494350822287508e-38, PT ;  /* 0x008000004600780b */ /* 0x000fe20003f0e000 */
[----:B------:R-:W2:Y:S01]  /*2ab0*/  MUFU.SQRT R72, R50 ;  /* 0x0000003200487308 */ /* 0x000ea20000002000 */
[----:B------:R-:W-:Y:S02]  /*2ac0*/  FADD R51, R51, 9.9999997473787516356e-06 ;  /* 0x3727c5ac33337421 */ /* 0x000fe40000000000 */
[----:B------:R-:W-:Y:S02]  /*2ad0*/  P2R R47, PR, RZ, 0x1 ;  /* 0x00000001ff2f7803 */ /* 0x000fe40000000000 */
[----:B----4-:R-:W-:-:S03]  /*2ae0*/  FSETP.GEU.AND P0, PT, R61, 1.175494350822287508e-38, PT ;  /* 0x008000003d00780b */ /* 0x010fc60003f0e000 */
[----:B------:R-:W4:Y:S01]  /*2af0*/  MUFU.SQRT R76, R51 ;  /* 0x00000033004c7308 */ /* 0x000f220000002000 */
[----:B------:R-:W-:Y:S02]  /*2b00*/  P2R R46, PR, RZ, 0x1 ;  /* 0x00000001ff2e7803 */ /* 0x000fe40000000000 */
[----:B0-----:R-:W-:-:S04]  /*2b10*/  FSETP.GEU.AND P0, PT, R68, 1.175494350822287508e-38, PT ;  /* 0x008000004400780b */ /* 0x001fc80003f0e000 */
[----:B------:R-:W-:Y:S02]  /*2b20*/  P2R R45, PR, RZ, 0x1 ;  /* 0x00000001ff2d7803 */ /* 0x000fe40000000000 */
[----:B--2---:R-:W-:-:S04]  /*2b30*/  FSETP.GEU.AND P0, PT, R72, 1.175494350822287508e-38, PT ;  /* 0x008000004800780b */ /* 0x004fc80003f0e000 */
[----:B------:R-:W-:Y:S02]  /*2b40*/  P2R R44, PR, RZ, 0x1 ;  /* 0x00000001ff2c7803 */ /* 0x000fe40000000000 */
[----:B----4-:R-:W-:Y:S02]  /*2b50*/  FSETP.GEU.AND P0, PT, R76, 1.175494350822287508e-38, PT ;  /* 0x008000004c00780b */ /* 0x010fe40003f0e000 */
[----:B-1----:R-:W-:Y:S02]  /*2b60*/  SEL R11, R53, RZ, P2 ;  /* 0x000000ff350b7207 */ /* 0x002fe40001000000 */
[----:B------:R-:W-:Y:S02]  /*2b70*/  SEL R53, R39, RZ, P2 ;  /* 0x000000ff27357207 */ /* 0x000fe40001000000 */
[----:B------:R-:W-:Y:S02]  /*2b80*/  P2R R39, PR, RZ, 0x1 ;  /* 0x00000001ff277803 */ /* 0x000fe40000000000 */
[----:B------:R-:W-:-:S02]  /*2b90*/  SEL R16, R36, RZ, P2 ;  /* 0x000000ff24107207 */ /* 0x000fc40001000000 */
[----:B------:R-:W-:Y:S02]  /*2ba0*/  SEL R17, R37, RZ, P2 ;  /* 0x000000ff25117207 */ /* 0x000fe40001000000 */
[----:B------:R-:W-:Y:S02]  /*2bb0*/  SEL R10, R52, RZ, P2 ;  /* 0x000000ff340a7207 */ /* 0x000fe40001000000 */
[----:B------:R-:W-:Y:S02]  /*2bc0*/  SEL R111, R64, RZ, P2 ;  /* 0x000000ff406f7207 */ /* 0x000fe40001000000 */
[----:B------:R-:W-:Y:S02]  /*2bd0*/  SEL R110, R65, RZ, P2 ;  /* 0x000000ff416e7207 */ /* 0x000fe40001000000 */
[----:B------:R-:W-:Y:S02]  /*2be0*/  SEL R109, R66, RZ, P2 ;  /* 0x000000ff426d7207 */ /* 0x000fe40001000000 */
        /* <DEDUP_REMOVED lines=8> */
[----:B------:R-:W-:Y:S02]  /*2c70*/  FSETP.GT.AND P2, PT, R77, 8.50705917302346158658e+37, PT ;  /* 0x7e8000004d00780b */ /* 0x000fe40003f44000 */
[----:B---3--:R-:W-:Y:S02]  /*2c80*/  SEL R28, R28, RZ, P1 ;  /* 0x000000ff1c1c7207 */ /* 0x008fe40000800000 */
[----:B------:R-:W-:-:S03]  /*2c90*/  SEL R29, R29, RZ, P1 ;  /* 0x000000ff1d1d7207 */ /* 0x000fc60000800000 */
[----:B------:R-:W-:Y:S02]  /*2ca0*/  FADD R28, R28, 9.9999997473787516356e-06 ;  /* 0x3727c5ac1c1c7421 */ /* 0x000fe40000000000 */
[----:B------:R-:W-:Y:S02]  /*2cb0*/  FADD R29, R29, 9.9999997473787516356e-06 ;  /* 0x3727c5ac1d1d7421 */ /* 0x000fe40000000000 */
[----:B------:R0:W1:Y:S02]  /*2cc0*/  MUFU.SQRT R80, R28 ;  /* 0x0000001c00507308 */ /* 0x0000640000002000 */
[----:B0-----:R-:W-:-:S06]  /*2cd0*/  SEL R28, R30, RZ, P1 ;  /* 0x000000ff1e1c7207 */ /* 0x001fcc0000800000 */
[----:B------:R-:W0:Y:S01]  /*2ce0*/  MUFU.SQRT R82, R29 ;  /* 0x0000001d00527308 */ /* 0x000e220000002000 */
[----:B------:R-:W-:-:S07]  /*2cf0*/  FADD R28, R28, 9.9999997473787516356e-06 ;  /* 0x3727c5ac1c1c7421 */ /* 0x000fce0000000000 */
[----:B------:R-:W2:Y:S01]  /*2d00*/  MUFU.SQRT R84, R28 ;  /* 0x0000001c00547308 */ /* 0x000ea20000002000 */
[----:B-1----:R-:W-:-:S04]  /*2d10*/  FSETP.GEU.AND P0, PT, R80, 1.175494350822287508e-38, PT ;  /* 0x008000005000780b */ /* 0x002fc80003f0e000 */
[----:B------:R-:W-:Y:S02]  /*2d20*/  P2R R32, PR, RZ, 0x1 ;  /* 0x00000001ff207803 */ /* 0x000fe40000000000 */
[----:B0-----:R-:W-:-:S04]  /*2d30*/  FSETP.GEU.AND P0, PT, R82, 1.175494350822287508e-38, PT ;  /* 0x008000005200780b */ /* 0x001fc80003f0e000 */
[----:B------:R-:W-:Y:S02]  /*2d40*/  P2R R29, PR, RZ, 0x1 ;  /* 0x00000001ff1d7803 */ /* 0x000fe40000000000 */
[----:B--2---:R-:W-:Y:S02]  /*2d50*/  FSETP.GEU.AND P0, PT, R84, 1.175494350822287508e-38, PT ;  /* 0x008000005400780b */ /* 0x004fe40003f0e000 */
[----:B------:R-:W-:Y:S02]  /*2d60*/  SEL R31, R31, RZ, P1 ;  /* 0x000000ff1f1f7207 */ /* 0x000fe40000800000 */
[----:B------:R-:W-:Y:S02]  /*2d70*/  P2R R36, PR, RZ, 0x1 ;  /* 0x00000001ff247803 */ /* 0x000fe40000000000 */
[----:B------:R-:W-:Y:S01]  /*2d80*/  ISETP.NE.AND P0, PT, R29, RZ, PT ;  /* 0x000000ff1d00720c */ /* 0x000fe20003f05270 */
[----:B------:R-:W-:Y:S01]  /*2d90*/  FADD R49, R31, 9.9999997473787516356e-06 ;  /* 0x3727c5ac1f317421 */ /* 0x000fe20000000000 */
[----:B------:R-:W-:-:S02]  /*2da0*/  CS2R R28, SRZ ;  /* 0x00000000001c7805 */ /* 0x000fc4000001ff00 */
[----:B------:R-:W-:Y:S02]  /*2db0*/  CS2R R30, SRZ ;  /* 0x00000000001e7805 */ /* 0x000fe4000001ff00 */
[----:B------:R-:W-:Y:S02]  /*2dc0*/  P2R R37, PR, RZ, 0x1 ;  /* 0x00000001ff257803 */ /* 0x000fe40000000000 */
[----:B------:R-:W-:Y:S01]  /*2dd0*/  ISETP.NE.AND P0, PT, R32, RZ, PT ;  /* 0x000000ff2000720c */ /* 0x000fe20003f05270 */
[----:B------:R-:W-:-:S05]  /*2de0*/  IMAD.WIDE R32, R18, 0x4, R90 ;  /* 0x0000000412207825 */ /* 0x000fca00078e025a */
[----:B------:R-:W2:Y:S01]  /*2df0*/  @P1 LDG.E.EL.128 R28, desc[UR6][R32.64+-0x100] ;  /* 0xffff0006201c1981 */ /* 0x000ea2000c2e1d00 */
[----:B------:R-:W-:Y:S01]  /*2e00*/  @P2 FMUL R77, R77, 0.25 ;  /* 0x3e8000004d4d2820 */ /* 0x000fe20000400000 */
[----:B------:R-:W-:Y:S02]  /*2e10*/  FSEL R65, R97, 1, P2 ;  /* 0x3f80000061417808 */ /* 0x000fe40001000000 */
[----:B------:R-:W-:-:S04]  /*2e20*/  FSETP.GT.AND P2, PT, R71, 8.50705917302346158658e+37, PT ;  /* 0x7e8000004700780b */ /* 0x000fc80003f44000 */
[----:B------:R-:W-:-:S09]  /*2e30*/  FSEL R64, R97, 1, P2 ;  /* 0x3f80000061407808 */ /* 0x000fd20001000000 */
[----:B------:R-:W-:Y:S01]  /*2e40*/  @P2 FMUL R71, R71, 0.25 ;  /* 0x3e80000047472820 */ /* 0x000fe20000400000 */
        /* <DEDUP_REMOVED lines=18> */
[----:B------:R-:W-:Y:S02]  /*2f70*/  FSETP.GT.AND P2, PT, R80, 8.50705917302346158658e+37, PT ;  /* 0x7e8000005000780b */ /* 0x000fe40003f44000 */
[----:B------:R-:W-:Y:S02]  /*2f80*/  P2R R38, PR, RZ, 0x1 ;  /* 0x00000001ff267803 */ /* 0x000fe40000000000 */
[----:B------:R-:W-:Y:S02]  /*2f90*/  FSEL R81, R97, 1, P2 ;  /* 0x3f80000061517808 */ /* 0x000fe40001000000 */
[----:B------:R-:W-:-:S07]  /*2fa0*/  ISETP.NE.AND P0, PT, R39, RZ, PT ;  /* 0x000000ff2700720c */ /* 0x000fce0003f05270 */
[----:B------:R-:W-:Y:S01]  /*2fb0*/  @P2 FMUL R80, R80, 0.25 ;  /* 0x3e80000050502820 */ /* 0x000fe20000400000 */
[----:B------:R-:W-:Y:S02]  /*2fc0*/  FSETP.GT.AND P2, PT, R82, 8.50705917302346158658e+37, PT ;  /* 0x7e8000005200780b */ /* 0x000fe40003f44000 */
[----:B------:R-:W-:Y:S02]  /*2fd0*/  P2R R39, PR, RZ, 0x1 ;  /* 0x00000001ff277803 */ /* 0x000fe40000000000 */
[----:B------:R-:W-:Y:S01]  /*2fe0*/  ISETP.NE.AND P0, PT, R44, RZ, PT ;  /* 0x000000ff2c00720c */ /* 0x000fe20003f05270 */
[----:B------:R-:W0:Y:S03]  /*2ff0*/  MUFU.SQRT R86, R49 ;  /* 0x0000003100567308 */ /* 0x000e260000002000 */
[----:B------:R-:W-:Y:S02]  /*3000*/  P2R R44, PR, RZ, 0x1 ;  /* 0x00000001ff2c7803 */ /* 0x000fe40000000000 */
[----:B------:R-:W-:-:S02]  /*3010*/  ISETP.NE.AND P0, PT, R45, RZ, PT ;  /* 0x000000ff2d00720c */ /* 0x000fc40003f05270 */
[----:B------:R-:W-:Y:S01]  /*3020*/  FSEL R83, R97, 1, P2 ;  /* 0x3f80000061537808 */ /* 0x000fe20001000000 */
[----:B------:R-:W-:Y:S01]  /*3030*/  @P2 FMUL R82, R82, 0.25 ;  /* 0x3e80000052522820 */ /* 0x000fe20000400000 */
[----:B------:R-:W-:Y:S02]  /*3040*/  FSETP.GT.AND P2, PT, R84, 8.50705917302346158658e+37, PT ;  /* 0x7e8000005400780b */ /* 0x000fe40003f44000 */
[----:B------:R-:W-:Y:S02]  /*3050*/  P2R R45, PR, RZ, 0x1 ;  /* 0x00000001ff2d7803 */ /* 0x000fe40000000000 */
[----:B------:R-:W-:-:S04]  /*3060*/  ISETP.NE.AND P0, PT, R46, RZ, PT ;  /* 0x000000ff2e00720c */ /* 0x000fc80003f05270 */
[----:B------:R-:W-:Y:S02]  /*3070*/  P2R R46, PR, RZ, 0x1 ;  /* 0x00000001ff2e7803 */ /* 0x000fe40000000000 */
[----:B------:R-:W-:-:S04]  /*3080*/  ISETP.NE.AND P0, PT, R47, RZ, PT ;  /* 0x000000ff2f00720c */ /* 0x000fc80003f05270 */
[----:B------:R-:W-:Y:S01]  /*3090*/  P2R R47, PR, RZ, 0x1 ;  /* 0x00000001ff2f7803 */ /* 0x000fe20000000000 */
[----:B------:R-:W-:Y:S01]  /*30a0*/  @P2 FMUL R84, R84, 0.25 ;  /* 0x3e80000054542820 */ /* 0x000fe20000400000 */
[----:B------:R-:W-:Y:S02]  /*30b0*/  ISETP.NE.AND P0, PT, R85, RZ, PT ;  /* 0x000000ff5500720c */ /* 0x000fe40003f05270 */
[C---:B------:R-:W-:Y:S02]  /*30c0*/  FSEL R85, R97.reuse, 1, P2 ;  /* 0x3f80000061557808 */ /* 0x040fe40001000000 */
[C---:B0-----:R-:W-:Y:S02]  /*30d0*/  FSETP.GT.AND P2, PT, R86.reuse, 8.50705917302346158658e+37, PT ;  /* 0x7e8000005600780b */ /* 0x041fe40003f44000 */
[----:B------:R-:W-:Y:S02]  /*30e0*/  FSETP.GEU.AND P5, PT, R86, 1.175494350822287508e-38, PT ;  /* 0x008000005600780b */ /* 0x000fe40003fae000 */
[----:B------:R-:W-:-:S09]  /*30f0*/  FSEL R87, R97, 1, P2 ;  /* 0x3f80000061577808 */ /* 0x000fd20001000000 */
[----:B------:R-:W-:Y:S01]  /*3100*/  @P2 FMUL R86, R86, 0.25 ;  /* 0x3e80000056562820 */ /* 0x000fe20000400000 */
[----:B------:R-:W-:Y:S02]  /*3110*/  P2R R48, PR, RZ, 0x1 ;  /* 0x00000001ff307803 */ /* 0x000fe40000000000 */
[----:B------:R-:W-:-:S04]  /*3120*/  ISETP.NE.AND P0, PT, R35, RZ, PT ;  /* 0x000000ff2300720c */ /* 0x000fc80003f05270 */
[----:B------:R-:W-:Y:S02]  /*3130*/  P2R R35, PR, RZ, 0x1 ;  /* 0x00000001ff237803 */ /* 0x000fe40000000000 */
[----:B------:R-:W-:-:S04]  /*3140*/  ISETP.NE.AND P0, PT, R34, RZ, PT ;  /* 0x000000ff2200720c */ /* 0x000fc80003f05270 */
[----:B------:R-:W-:Y:S02]  /*3150*/  P2R R34, PR, RZ, 0x1 ;  /* 0x00000001ff227803 */ /* 0x000fe40000000000 */
[----:B--2---:R-:W-:-:S05]  /*3160*/  SEL R28, R28, RZ, P1 ;  /* 0x000000ff1c1c7207 */ /* 0x004fca0000800000 */
[----:B------:R-:W-:-:S04]  /*3170*/  FADD R28, R28, 9.9999997473787516356e-06 ;  /* 0x3727c5ac1c1c7421 */ /* 0x000fc80000000000 */
[----:B------:R-:W0:Y:S01]  /*3180*/  MUFU.SQRT R90, R28 ;  /* 0x0000001c005a7308 */ /* 0x000e220000002000 */
[----:B------:R-:W-:Y:S02]  /*3190*/  SEL R29, R29, RZ, P1 ;  /* 0x000000ff1d1d7207 */ /* 0x000fe40000800000 */
[----:B------:R-:W-:Y:S02]  /*31a0*/  SEL R30, R30, RZ, P1 ;  /* 0x000000ff1e1e7207 */ /* 0x000fe40000800000 */
[----:B------:R-:W-:Y:S01]  /*31b0*/  SEL R31, R31, RZ, P1 ;  /* 0x000000ff1f1f7207 */ /* 0x000fe20000800000 */
[----:B------:R-:W-:Y:S02]  /*31c0*/  FADD R29, R29, 9.9999997473787516356e-06 ;  /* 0x3727c5ac1d1d7421 */ /* 0x000fe40000000000 */
[----:B------:R-:W-:Y:S02]  /*31d0*/  FADD R30, R30, 9.9999997473787516356e-06 ;  /* 0x3727c5ac1e1e7421 */ /* 0x000fe40000000000 */
[----:B------:R-:W1:Y:S01]  /*31e0*/  MUFU.SQRT R92, R29 ;  /* 0x0000001d005c7308 */ /* 0x000e620000002000 */
[----:B------:R-:W-:Y:S01]  /*31f0*/  FADD R31, R31, 9.9999997473787516356e-06 ;  /* 0x3727c5ac1f1f7421 */ /* 0x000fe20000000000 */
[----:B0-----:R-:W-:-:S06]  /*3200*/  FSETP.GT.AND P2, PT, R90, 8.50705917302346158658e+37, PT ;  /* 0x7e8000005a00780b */ /* 0x001fcc0003f44000 */
[----:B------:R-:W0:Y:S08]  /*3210*/  MUFU.SQRT R95, R30 ;  /* 0x0000001e005f7308 */ /* 0x000e300000002000 */
[----:B------:R-:W2:Y:S01]  /*3220*/  MUFU.SQRT R96, R31 ;  /* 0x0000001f00607308 */ /* 0x000ea20000002000 */
[C---:B------:R-:W-:Y:S01]  /*3230*/  FSETP.GEU.AND P4, PT, R90.reuse, 1.175494350822287508e-38, PT ;  /* 0x008000005a00780b */ /* 0x040fe20003f8e000 */
[----:B------:R-:W-:Y:S01]  /*3240*/  @P2 FMUL R90, R90, 0.25 ;  /* 0x3e8000005a5a2820 */ /* 0x000fe20000400000 */
[----:B------:R-:W-:-:S02]  /*3250*/  FSEL R91, R97, 1, P2 ;  /* 0x3f800000615b7808 */ /* 0x000fc40001000000 */
[----:B-1----:R-:W-:Y:S02]  /*3260*/  FSETP.GT.AND P2, PT, R92, 8.50705917302346158658e+37, PT ;  /* 0x7e8000005c00780b */ /* 0x002fe40003f44000 */
[----:B0-----:R-:W-:Y:S02]  /*3270*/  FSETP.GT.AND P6, PT, R95, 8.50705917302346158658e+37, PT ;  /* 0x7e8000005f00780b */ /* 0x001fe40003fc4000 */
[----:B--2---:R-:W-:Y:S02]  /*3280*/  FSETP.GT.AND P0, PT, R96, 8.50705917302346158658e+37, PT ;  /* 0x7e8000006000780b */ /* 0x004fe40003f04000 */
[----:B------:R-:W-:-:S07]  /*3290*/  FSETP.GEU.AND P3, PT, R92, 1.175494350822287508e-38, PT ;  /* 0x008000005c00780b */ /* 0x000fce0003f6e000 */
[----:B------:R-:W-:Y:S01]  /*32a0*/  @P2 FMUL R92, R92, 0.25 ;  /* 0x3e8000005c5c2820 */ /* 0x000fe20000400000 */
[----:B------:R-:W-:Y:S02]  /*32b0*/  FSEL R93, R97, 1, P2 ;  /* 0x3f800000615d7808 */ /* 0x000fe40001000000 */
[C---:B------:R-:W-:Y:S01]  /*32c0*/  FSETP.GEU.AND P2, PT, R95.reuse, 1.175494350822287508e-38, PT ;  /* 0x008000005f00780b */ /* 0x040fe20003f4e000 */
[----:B------:R-:W-:Y:S01]  /*32d0*/  @P6 FMUL R95, R95, 0.25 ;  /* 0x3e8000005f5f6820 */ /* 0x000fe20000400000 */
[C---:B------:R-:W-:Y:S02]  /*32e0*/  FSEL R94, R97.reuse, 1, P6 ;  /* 0x3f800000615e7808 */ /* 0x040fe40003000000 */
[C---:B------:R-:W-:Y:S02]  /*32f0*/  FSETP.GEU.AND P6, PT, R96.reuse, 1.175494350822287508e-38, PT ;  /* 0x008000006000780b */ /* 0x040fe40003fce000 */
[----:B------:R-:W-:Y:S01]  /*3300*/  FSEL R97, R97, 1, P0 ;  /* 0x3f80000061617808 */ /* 0x000fe20000000000 */
[----:B------:R-:W-:Y:S01]  /*3310*/  @P0 FMUL R96, R96, 0.25 ;  /* 0x3e80000060600820 */ /* 0x000fe20000400000 */
[----:B------:R-:W-:-:S13]  /*3320*/  ISETP.NE.AND P0, PT, R34, RZ, PT ;  /* 0x000000ff2200720c */ /* 0x000fda0003f05270 */
[----:B------:R-:W-:Y:S01]  /*3330*/  @!P0 FMUL R77, R77, 16777216 ;  /* 0x4b8000004d4d8820 */ /* 0x000fe20000400000 */
[----:B------:R-:W-:Y:S01]  /*3340*/  @!P0 FMUL R65, R65, 16777216 ;  /* 0x4b80000041418820 */ /* 0x000fe20000400000 */
        /* <DEDUP_REMOVED lines=24> */
[----:B------:R-:W-:Y:S01]  /*34d0*/  ISETP.NE.AND P0, PT, R37, RZ, PT ;  /* 0x000000ff2500720c */ /* 0x000fe20003f05270 */
[----:B------:R-:W-:Y:S01]  /*34e0*/  VIADD R37, R41, 0xffffffc0 ;  /* 0xffffffc029257836 */ /* 0x000fe20000000000 */
[----:B------:R-:W-:Y:S02]  /*34f0*/  CS2R R28, SRZ ;  /* 0x00000000001c7805 */ /* 0x000fe4000001ff00 */
[----:B------:R-:W-:Y:S02]  /*3500*/  CS2R R30, SRZ ;  /* 0x00000000001e7805 */ /* 0x000fe4000001ff00 */
[----:B------:R-:W-:Y:S02]  /*3510*/  CS2R R32, SRZ ;  /* 0x0000000000207805 */ /* 0x000fe4000001ff00 */
[----:B------:R-:W-:Y:S01]  /*3520*/  CS2R R34, SRZ ;  /* 0x0000000000227805 */ /* 0x000fe2000001ff00 */
[----:B------:R-:W-:-:S05]  /*3530*/  IMAD.WIDE R38, R19, 0x4, R116 ;  /* 0x0000000413267825 */ /* 0x000fca00078e0274 */
[----:B------:R0:W2:Y:S01]  /*3540*/  @P1 LDG.E.EL.128 R32, desc[UR6][R38.64+-0x100] ;  /* 0xffff000626201981 */ /* 0x0000a2000c2e1d00 */
[----:B------:R-:W-:Y:S01]  /*3550*/  @!P0 FMUL R82, R82, 16777216 ;  /* 0x4b80000052528820 */ /* 0x000fe20000400000 */
[----:B------:R-:W-:Y:S01]  /*3560*/  @!P0 FMUL R83, R83, 16777216 ;  /* 0x4b80000053538820 */ /* 0x000fe20000400000 */
[----:B------:R-:W-:Y:S01]  /*3570*/  ISETP.NE.AND P0, PT, R36, RZ, PT ;  /* 0x000000ff2400720c */ /* 0x000fe20003f05270 */
[----:B------:R-:W-:-:S05]  /*3580*/  IMAD.WIDE R36, R37, 0x4, R114 ;  /* 0x0000000425247825 */ /* 0x000fca00078e0272 */
[----:B------:R1:W3:Y:S01]  /*3590*/  @P1 LDG.E.EL.128 R28, desc[UR6][R36.64] ;  /* 0x00000006241c1981 */ /* 0x0002e2000c2e1d00 */
[----:B------:R-:W-:Y:S02]  /*35a0*/  VIADD R45, R40, 0xffffffc0 ;  /* 0xffffffc0282d7836 */ /* 0x000fe40000000000 */
[----:B------:R-:W-:Y:S01]  /*35b0*/  @!P2 FMUL R95, R95, 16777216 ;  /* 0x4b8000005f5fa820 */ /* 0x000fe20000400000 */
[----:B------:R-:W-:Y:S01]  /*35c0*/  @!P2 FMUL R94, R94, 16777216 ;  /* 0x4b8000005e5ea820 */ /* 0x000fe20000400000 */
[----:B------:R-:W-:Y:S01]  /*35d0*/  @!P6 FMUL R96, R96, 16777216 ;  /* 0x4b8000006060e820 */ /* 0x000fe20000400000 */
[----:B------:R-:W-:Y:S01]  /*35e0*/  @!P6 FMUL R97, R97, 16777216 ;  /* 0x4b8000006161e820 */ /* 0x000fe20000400000 */
[----:B------:R-:W-:Y:S02]  /*35f0*/  ISETP.NE.AND P2, PT, R43, RZ, PT ;  /* 0x000000ff2b00720c */ /* 0x000fe40003f45270 */
[----:B0-----:R-:W-:Y:S02]  /*3600*/  CS2R R38, SRZ ;  /* 0x0000000000267805 */ /* 0x001fe4000001ff00 */
[----:B------:R-:W-:-:S02]  /*3610*/  ISETP.NE.AND P6, PT, R42, RZ, PT ;  /* 0x000000ff2a00720c */ /* 0x000fc40003fc5270 */
[----:B------:R-:W-:Y:S02]  /*3620*/  CS2R R40, SRZ ;  /* 0x0000000000287805 */ /* 0x000fe4000001ff00 */
[----:B-1----:R-:W-:Y:S02]  /*3630*/  CS2R R36, SRZ ;  /* 0x0000000000247805 */ /* 0x002fe4000001ff00 */
[----:B------:R-:W-:Y:S01]  /*3640*/  CS2R R42, SRZ ;  /* 0x00000000002a7805 */ /* 0x000fe2000001ff00 */
[----:B------:R-:W-:-:S04]  /*3650*/  IMAD.WIDE R44, R45, 0x4, R114 ;  /* 0x000000042d2c7825 */ /* 0x000fc800078e0272 */
[----:B------:R-:W-:Y:S01]  /*3660*/  IMAD.WIDE R46, R18, 0x4, R116 ;  /* 0x00000004122e7825 */ /* 0x000fe200078e0274 */
[----:B------:R0:W4:Y:S04]  /*3670*/  @P1 LDG.E.EL.128 R36, desc[UR6][R44.64] ;  /* 0x000000062c241981 */ /* 0x000128000c2e1d00 */
[----:B------:R1:W5:Y:S01]  /*3680*/  @P1 LDG.E.EL.128 R40, desc[UR6][R46.64+-0x100] ;  /* 0xffff00062e281981 */ /* 0x000362000c2e1d00 */
[----:B------:R-:W-:-:S04]  /*3690*/  IMAD.WIDE R48, R19, 0x4, R118 ;  /* 0x0000000413307825 */ /* 0x000fc800078e0276 */
[----:B------:R-:W-:Y:S01]  /*36a0*/  @!P0 FMUL R84, R84, 16777216 ;  /* 0x4b80000054548820 */ /* 0x000fe20000400000 */
[----:B0-----:R-:W-:Y:S02]  /*36b0*/  CS2R R44, SRZ ;  /* 0x00000000002c7805 */ /* 0x001fe4000001ff00 */
[----:B-1----:R-:W-:Y:S01]  /*36c0*/  CS2R R46, SRZ ;  /* 0x00000000002e7805 */ /* 0x002fe2000001ff00 */
[----:B------:R-:W-:Y:S01]  /*36d0*/  @!P0 FMUL R85, R85, 16777216 ;  /* 0x4b80000055558820 */ /* 0x000fe20000400000 */
[----:B------:R-:W-:Y:S01]  /*36e0*/  ISETP.NE.AND P0, PT, R89, RZ, PT ;  /* 0x000000ff5900720c */ /* 0x000fe20003f05270 */
[----:B------:R-:W-:Y:S01]  /*36f0*/  @!P5 FMUL R86, R86, 16777216 ;  /* 0x4b8000005656d820 */ /* 0x000fe20000400000 */
[----:B------:R-:W-:Y:S01]  /*3700*/  @!P5 FMUL R87, R87, 16777216 ;  /* 0x4b8000005757d820 */ /* 0x000fe20000400000 */
[----:B------:R-:W-:Y:S01]  /*3710*/  ISETP.NE.AND P5, PT, R88, RZ, PT ;  /* 0x000000ff5800720c */ /* 0x000fe20003fa5270 */
[----:B------:R-:W-:Y:S01]  /*3720*/  @!P4 FMUL R90, R90, 16777216 ;  /* 0x4b8000005a5ac820 */ /* 0x000fe20000400000 */
[----:B------:R-:W-:Y:S01]  /*3730*/  @!P4 FMUL R91, R91, 16777216 ;  /* 0x4b8000005b5bc820 */ /* 0x000fe20000400000 */
[----:B------:R-:W-:Y:S01]  /*3740*/  @!P3 FMUL R92, R92, 16777216 ;  /* 0x4b8000005c5cb820 */ /* 0x000fe20000400000 */
[----:B------:R-:W-:Y:S01]  /*3750*/  @!P3 FMUL R93, R93, 16777216 ;  /* 0x4b8000005d5db820 */ /* 0x000fe20000400000 */
[----:B------:R0:W4:Y:S01]  /*3760*/  @P1 LDG.E.EL.128 R44, desc[UR6][R48.64+-0x100] ;  /* 0xffff0006302c1981 */ /* 0x000122000c2e1d00 */
[----:B------:R-:W-:Y:S01]  /*3770*/  IMAD.SHL.U32 R89, R124, 0x40, RZ ;  /* 0x000000407c597824 */ /* 0x000fe200078e00ff */
[----:B------:R-:W-:-:S02]  /*3780*/  ISETP.NE.AND P4, PT, R75, RZ, PT ;  /* 0x000000ff4b00720c */ /* 0x000fc40003f85270 */
[----:B------:R-:W-:Y:S02]  /*3790*/  CS2R R50, SRZ ;  /* 0x0000000000327805 */ /* 0x000fe4000001ff00 */
[----:B------:R-:W-:Y:S01]  /*37a0*/  ISETP.NE.AND P3, PT, R74, RZ, PT ;  /* 0x000000ff4a00720c */ /* 0x000fe20003f65270 */
[----:B------:R-:W-:Y:S01]  /*37b0*/  IMAD.WIDE R74, R18, 0x4, R118 ;  /* 0x00000004124a7825 */ /* 0x000fe200078e0276 */
[----:B------:R-:W-:Y:S02]  /*37c0*/  LOP3.LUT R88, R124, 0xf0, RZ, 0xc0, !PT ;  /* 0x000000f07c587812 */ /* 0x000fe400078ec0ff */
[----:B------:R-:W-:Y:S02]  /*37d0*/  SHF.R.S32.HI R113, RZ, 0x1f, R20 ;  /* 0x0000001fff717819 */ /* 0x000fe40000011414 */
[----:B0-----:R-:W-:Y:S01]  /*37e0*/  CS2R R48, SRZ ;  /* 0x0000000000307805 */ /* 0x001fe2000001ff00 */
[----:B------:R-:W-:Y:S01]  /*37f0*/  IMAD R22, R22, 0x80, R24 ;  /* 0x0000008016167824 */ /* 0x000fe200078e0218 */
[----:B------:R-:W-:-:S02]  /*3800*/  LEA R88, R88, UR4, 0x2 ;  /* 0x0000000458587c11 */ /* 0x000fc4000f8e10ff */
[----:B------:R-:W-:Y:S02]  /*3810*/  LOP3.LUT R89, R89, 0x3fc0, RZ, 0xc0, !PT ;  /* 0x00003fc059597812 */ /* 0x000fe400078ec0ff */
[----:B------:R0:W4:Y:S01]  /*3820*/  @P1 LDG.E.EL.128 R48, desc[UR6][R74.64+-0x100] ;  /* 0xffff00064a301981 */ /* 0x000122000c2e1d00 */
[----:B------:R-:W-:Y:S01]  /*3830*/  LEA.HI R113, R113, R20, RZ, 0x6 ;  /* 0x0000001471717211 */ /* 0x000fe200078f30ff */
[----:B0-----:R-:W-:Y:S01]  /*3840*/  IMAD R75, R21, 0x2000, R22 ;  /* 0x00002000154b7824 */ /* 0x001fe200078e0216 */
[----:B------:R-:W-:Y:S01]  /*3850*/  SHF.R.S32.HI R21, RZ, 0x1f, R26 ;  /* 0x0000001fff157819 */ /* 0x000fe2000001141a */
[----:B------:R-:W-:Y:S01]  /*3860*/  IMAD.IADD R74, R88, 0x1, R89 ;  /* 0x00000001584a7824 */ /* 0x000fe200078e0259 */
[----:B------:R-:W-:Y:S02]  /*3870*/  LOP3.LUT R89, R113, 0x1ffffc0, RZ, 0xc0, !PT ;  /* 0x01ffffc071597812 */ /* 0x000fe400078ec0ff */
[----:B------:R-:W-:Y:S02]  /*3880*/  SHF.R.S32.HI R22, RZ, 0x1f, R23 ;  /* 0x0000001fff167819 */ /* 0x000fe40000011417 */
[----:B------:R-:W-:Y:S01]  /*3890*/  LEA.HI R21, R21, R26, RZ, 0x6 ;  /* 0x0000001a15157211 */ /* 0x000fe200078f30ff */
[----:B------:R-:W-:Y:S01]  /*38a0*/  IMAD.IADD R114, R20, 0x1, -R89 ;  /* 0x0000000114727824 */ /* 0x000fe200078e0a59 */
[----:B------:R-:W-:-:S02]  /*38b0*/  LEA.HI R22, R22, R23, RZ, 0x6 ;  /* 0x0000001716167211 */ /* 0x000fc400078f30ff */
[----:B------:R-:W-:Y:S02]  /*38c0*/  SHF.R.S32.HI R24, RZ, 0x1f, R25 ;  /* 0x0000001fff187819 */ /* 0x000fe40000011419 */
[----:B------:R-:W-:Y:S02]  /*38d0*/  LOP3.LUT R89, R21, 0x1ffffc0, RZ, 0xc0, !PT ;  /* 0x01ffffc015597812 */ /* 0x000fe400078ec0ff */
[----:B------:R-:W-:Y:S02]  /*38e0*/  LOP3.LUT R118, R22, 0x1ffffc0, RZ, 0xc0, !PT ;  /* 0x01ffffc016767812 */ /* 0x000fe400078ec0ff */
[----:B------:R-:W-:Y:S02]  /*38f0*/  LEA.HI R88, R112, R20, RZ, 0x7 ;  /* 0x0000001470587211 */ /* 0x000fe400078f38ff */
[----:B------:R-:W-:Y:S01]  /*3900*/  LEA.HI R20, R24, R25, RZ, 0x6 ;  /* 0x0000001918147211 */ /* 0x000fe200078f30ff */
[----:B------:R-:W-:Y:S01]  /*3910*/  IMAD.IADD R24, R26, 0x1, -R89 ;  /* 0x000000011a187824 */ /* 0x000fe200078e0a59 */
[C---:B------:R-:W-:Y:S01]  /*3920*/  LEA.HI R89, R112.reuse, R26, RZ, 0x7 ;  /* 0x0000001a70597211 */ /* 0x040fe200078f38ff */
[----:B------:R-:W-:Y:S01]  /*3930*/  IMAD.IADD R118, R23, 0x1, -R118 ;  /* 0x0000000117767824 */ /* 0x000fe200078e0a76 */
[----:B------:R-:W-:-:S02]  /*3940*/  LEA.HI R26, R112, R23, RZ, 0x7 ;  /* 0x00000017701a7211 */ /* 0x000fc400078f38ff */
[----:B------:R-:W-:Y:S01]  /*3950*/  LEA.HI R23, R112, R25, RZ, 0x7 ;  /* 0x0000001970177211 */ /* 0x000fe200078f38ff */
[----:B------:R-:W-:Y:S01]  /*3960*/  IMAD R112, R24, 0x80, R27 ;  /* 0x0000008018707824 */ /* 0x000fe200078e021b */
[----:B------:R-:W-:-:S04]  /*3970*/  SHF.R.S32.HI R24, RZ, 0x6, R21 ;  /* 0x00000006ff187819 */ /* 0x000fc80000011415 */
[----:B------:R-:W-:-:S04]  /*3980*/  LEA.HI R21, R21, R24, RZ, 0x1 ;  /* 0x0000001815157211 */ /* 0x000fc800078f08ff */
[----:B------:R-:W-:Y:S02]  /*3990*/  LOP3.LUT R21, R21, 0x3fffffe, RZ, 0xc0, !PT ;  /* 0x03fffffe15157812 */ /* 0x000fe400078ec0ff */
[----:B------:R-:W-:Y:S02]  /*39a0*/  LOP3.LUT R116, R20, 0x1ffffc0, RZ, 0xc0, !PT ;  /* 0x01ffffc014747812 */ /* 0x000fe400078ec0ff */
[----:B------:R-:W-:Y:S01]  /*39b0*/  SHF.R.S32.HI R117, RZ, 0x6, R22 ;  /* 0x00000006ff757819 */ /* 0x000fe20000011416 */
[----:B------:R-:W-:Y:S01]  /*39c0*/  IMAD.IADD R115, R24, 0x1, -R21 ;  /* 0x0000000118737824 */ /* 0x000fe200078e0a15 */
[----:B------:R-:W-:Y:S01]  /*39d0*/  SHF.R.S32.HI R21, RZ, 0x6, R20 ;  /* 0x00000006ff157819 */ /* 0x000fe20000011414 */
[----:B------:R-:W-:Y:S01]  /*39e0*/  IMAD.SHL.U32 R23, R23, 0x40, RZ ;  /* 0x0000004017177824 */ /* 0x000fe200078e00ff */
[----:B------:R-:W-:Y:S01]  /*39f0*/  LEA.HI R22, R22, R117, RZ, 0x1 ;  /* 0x0000007516167211 */ /* 0x000fe200078f08ff */
[----:B------:R-:W-:Y:S01]  /*3a00*/  IMAD.IADD R116, R25, 0x1, -R116 ;  /* 0x0000000119747824 */ /* 0x000fe200078e0a74 */
[----:B------:R-:W-:-:S02]  /*3a10*/  LEA.HI R20, R20, R21, RZ, 0x1 ;  /* 0x0000001514147211 */ /* 0x000fc400078f08ff */
[----:B------:R-:W-:Y:S01]  /*3a20*/  LOP3.LUT R22, R22, 0x3fffffe, RZ, 0xc0, !PT ;  /* 0x03fffffe16167812 */ /* 0x000fe200078ec0ff */
[--C-:B------:R-:W-:Y:S01]  /*3a30*/  IMAD R116, R116, 0x80, R27.reuse ;  /* 0x0000008074747824 */ /* 0x100fe200078e021b */
[----:B------:R-:W-:Y:S02]  /*3a40*/  LOP3.LUT R20, R20, 0x3fffffe, RZ, 0xc0, !PT ;  /* 0x03fffffe14147812 */ /* 0x000fe400078ec0ff */
[----:B------:R-:W-:Y:S01]  /*3a50*/  LOP3.LUT R23, R23, 0xffffe000, RZ, 0xc0, !PT ;  /* 0xffffe00017177812 */ /* 0x000fe200078ec0ff */
[----:B------:R-:W-:Y:S02]  /*3a60*/  IMAD.SHL.U32 R26, R26, 0x40, RZ ;  /* 0x000000401a1a7824 */ /* 0x000fe400078e00ff */
[----:B------:R-:W-:Y:S02]  /*3a70*/  IMAD R119, R118, 0x80, R27 ;  /* 0x0000008076777824 */ /* 0x000fe400078e021b */
[----:B------:R-:W-:Y:S02]  /*3a80*/  IMAD.IADD R117, R117, 0x1, -R22 ;  /* 0x0000000175757824 */ /* 0x000fe400078e0a16 */
[----:B------:R-:W-:Y:S01]  /*3a90*/  IMAD.IADD R118, R21, 0x1, -R20 ;  /* 0x0000000115767824 */ /* 0x000fe200078e0a14 */
[----:B------:R-:W-:Y:S01]  /*3aa0*/  CS2R R20, SRZ ;  /* 0x0000000000147805 */ /* 0x000fe2000001ff00 */
[----:B------:R-:W-:Y:S01]  /*3ab0*/  IMAD.IADD R116, R23, 0x1, R116 ;  /* 0x0000000117747824 */ /* 0x000fe200078e0274 */
[----:B------:R-:W-:Y:S01]  /*3ac0*/  CS2R R22, SRZ ;  /* 0x0000000000167805 */ /* 0x000fe2000001ff00 */
[----:B------:R-:W-:Y:S01]  /*3ad0*/  IMAD.WIDE R24, R19, 0x4, R120 ;  /* 0x0000000413187825 */ /* 0x000fe200078e0278 */
[----:B------:R-:W-:-:S03]  /*3ae0*/  LOP3.LUT R26, R26, 0xffffe000, RZ, 0xc0, !PT ;  /* 0xffffe0001a1a7812 */ /* 0x000fc600078ec0ff */
[----:B------:R-:W-:Y:S01]  /*3af0*/  IMAD R114, R114, 0x80, R27 ;  /* 0x0000008072727824 */ /* 0x000fe200078e021b */
[----:B------:R0:W5:Y:S01]  /*3b00*/  @P1 LDG.E.EL.128 R20, desc[UR6][R24.64+-0x100] ;  /* 0xffff000618141981 */ /* 0x000162000c2e1d00 */
[----:B------:R-:W-:Y:S01]  /*3b10*/  IMAD.IADD R119, R26, 0x1, R119 ;  /* 0x000000011a777824 */ /* 0x000fe200078e0277 */
[----:B------:R-:W-:Y:S01]  /*3b20*/  CS2R R26, SRZ ;  /* 0x00000000001a7805 */ /* 0x000fe2000001ff00 */
[----:B------:R-:W-:Y:S01]  /*3b30*/  IMAD.WIDE R18, R18, 0x4, R120 ;  /* 0x0000000412127825 */ /* 0x000fe200078e0278 */
[----:B0-----:R-:W-:-:S06]  /*3b40*/  CS2R R24, SRZ ;  /* 0x0000000000187805 */ /* 0x001fcc000001ff00 */
[----:B------:R0:W5:Y:S01]  /*3b50*/  @P1 LDG.E.EL.128 R24, desc[UR6][R18.64+-0x100] ;  /* 0xffff000612181981 */ /* 0x000162000c2e1d00 */
[----:B------:R-:W-:-:S04]  /*3b60*/  SHF.R.S32.HI R122, RZ, 0x6, R113 ;  /* 0x00000006ff7a7819 */ /* 0x000fc80000011471 */
[----:B------:R-:W-:-:S04]  /*3b70*/  LEA.HI R113, R113, R122, RZ, 0x1 ;  /* 0x0000007a71717211 */ /* 0x000fc800078f08ff */
[----:B------:R-:W-:-:S05]  /*3b80*/  LOP3.LUT R113, R113, 0x3fffffe, RZ, 0xc0, !PT ;  /* 0x03fffffe71717812 */ /* 0x000fca00078ec0ff */
[----:B------:R-:W-:Y:S01]  /*3b90*/  IMAD.IADD R113, R122, 0x1, -R113 ;  /* 0x000000017a717824 */ /* 0x000fe200078e0a71 */
[----:B--2---:R-:W-:Y:S02]  /*3ba0*/  SEL R35, R35, RZ, P1 ;  /* 0x000000ff23237207 */ /* 0x004fe40000800000 */
[----:B---3--:R-:W-:Y:S01]  /*3bb0*/  SEL R122, R31, RZ, P1 ;  /* 0x000000ff1f7a7207 */ /* 0x008fe20000800000 */
[----:B------:R-:W-:-:S05]  /*3bc0*/  IMAD.SHL.U32 R31, R124, 0x100, RZ ;  /* 0x000001007c1f7824 */ /* 0x000fca00078e00ff */
[----:B------:R-:W-:Y:S01]  /*3bd0*/  LOP3.LUT R31, R31, 0xf00, RZ, 0xc0, !PT ;  /* 0x00000f001f1f7812 */ /* 0x000fe200078ec0ff */
[----:B------:R-:W-:-:S03]  /*3be0*/  FADD R122, R122, -R35 ;  /* 0x800000237a7a7221 */ /* 0x000fc60000000000 */
[----:B------:R-:W-:Y:S02]  /*3bf0*/  LOP3.LUT R35, R0, 0x10, R31, 0xfe, !PT ;  /* 0x0000001000237812 */ /* 0x000fe400078efe1f */
[----:B------:R-:W-:Y:S02]  /*3c00*/  SEL R30, R30, RZ, P1 ;  /* 0x000000ff1e1e7207 */ /* 0x000fe40000800000 */
[----:B------:R-:W-:Y:S02]  /*3c10*/  SHF.R.U32.HI R120, RZ, 0x2, R35 ;  /* 0x00000002ff787819 */ /* 0x000fe40000011623 */
[----:B0-----:R-:W-:Y:S02]  /*3c20*/  SEL R19, R34, RZ, P1 ;  /* 0x000000ff22137207 */ /* 0x001fe40000800000 */
[----:B------:R-:W-:-:S03]  /*3c30*/  LOP3.LUT R120, R120, 0x3fffffc, RZ, 0xc0, !PT ;  /* 0x03fffffc78787812 */ /* 0x000fc600078ec0ff */
[----:B------:R-:W-:Y:S01]  /*3c40*/  FADD R34, R30, -R19 ;  /* 0x800000131e227221 */ /* 0x000fe20000000000 */
[----:B------:R-:W-:Y:S01]  /*3c50*/  LOP3.LUT R19, R0, 0x20, R31, 0xfe, !PT ;  /* 0x0000002000137812 */ /* 0x000fe200078efe1f */
[----:B------:R-:W-:-:S03]  /*3c60*/  VIADD R120, R120, UR4 ;  /* 0x0000000478787c36 */ /* 0x000fc60008000000 */
[----:B------:R-:W-:Y:S01]  /*3c70*/  SHF.R.U32.HI R30, RZ, 0x2, R19 ;  /* 0x00000002ff1e7819 */ /* 0x000fe20000011613 */
[----:B------:R-:W-:Y:S01]  /*3c80*/  IMAD R18, R35, 0x4, R120 ;  /* 0x0000000423127824 */ /* 0x000fe200078e0278 */
[----:B------:R-:W-:Y:S02]  /*3c90*/  SEL R29, R29, RZ, P1 ;  /* 0x000000ff1d1d7207 */ /* 0x000fe40000800000 */
[----:B------:R-:W-:Y:S02]  /*3ca0*/  LOP3.LUT R30, R30, 0x3fffffc, RZ, 0xc0, !PT ;  /* 0x03fffffc1e1e7812 */ /* 0x000fe400078ec0ff */
[----:B------:R-:W-:-:S03]  /*3cb0*/  SEL R120, R33, RZ, P1 ;  /* 0x000000ff21787207 */ /* 0x000fc60000800000 */
[----:B------:R-:W-:Y:S02]  /*3cc0*/  VIADD R30, R30, UR4 ;  /* 0x000000041e1e7c36 */ /* 0x000fe40008000000 */
[----:B------:R-:W-:Y:S01]  /*3cd0*/  FADD R120, R29, -R120 ;  /* 0x800000781d787221 */ /* 0x000fe20000000000 */
[----:B------:R-:W-:Y:S01]  /*3ce0*/  LOP3.LUT R29, R0, 0x30, R31, 0xfe, !PT ;  /* 0x00000030001d7812 */ /* 0x000fe200078efe1f */
[----:B------:R-:W-:-:S03]  /*3cf0*/  IMAD R19, R19, 0x4, R30 ;  /* 0x0000000413137824 */ /* 0x000fc600078e021e */
[----:B------:R-:W-:-:S04]  /*3d00*/  SHF.R.U32.HI R30, RZ, 0x2, R29 ;  /* 0x00000002ff1e7819 */ /* 0x000fc8000001161d */
[----:B------:R-:W-:Y:S02]  /*3d10*/  LOP3.LUT R30, R30, 0x3fffffc, RZ, 0xc0, !PT ;  /* 0x03fffffc1e1e7812 */ /* 0x000fe400078ec0ff */
[----:B------:R-:W-:-:S03]  /*3d20*/  SEL R121, R28, RZ, P1 ;  /* 0x000000ff1c797207 */ /* 0x000fc60000800000 */
[----:B------:R-:W-:-:S04]  /*3d30*/  VIADD R28, R30, UR4 ;  /* 0x000000041e1c7c36 */ /* 0x000fc80008000000 */
[----:B------:R-:W-:Y:S01]  /*3d40*/  IMAD R28, R29, 0x4, R28 ;  /* 0x000000041d1c7824 */ /* 0x000fe200078e021c */
[----:B------:R-:W-:-:S04]  /*3d50*/  LOP3.LUT R29, R0, 0x40, R31, 0xfe, !PT ;  /* 0x00000040001d7812 */ /* 0x000fc800078efe1f */
[----:B------:R-:W-:Y:S02]  /*3d60*/  SHF.R.U32.HI R30, RZ, 0x2, R29 ;  /* 0x00000002ff1e7819 */ /* 0x000fe4000001161d */
[----:B------:R-:W-:Y:S02]  /*3d70*/  SEL R32, R32, RZ, P1 ;  /* 0x000000ff20207207 */ /* 0x000fe40000800000 */
[----:B------:R-:W-:Y:S02]  /*3d80*/  LOP3.LUT R30, R30, 0x3fffffc, RZ, 0xc0, !PT ;  /* 0x03fffffc1e1e7812 */ /* 0x000fe400078ec0ff */
[----:B----4-:R-:W-:Y:S01]  /*3d90*/  SEL R39, R39, RZ, P1 ;  /* 0x000000ff27277207 */ /* 0x010fe20000800000 */
[----:B------:R-:W-:Y:S02]  /*3da0*/  FADD R121, R121, -R32 ;  /* 0x8000002079797221 */ /* 0x000fe40000000000 */
[----:B------:R-:W-:Y:S01]  /*3db0*/  VIADD R30, R30, UR4 ;  /* 0x000000041e1e7c36 */ /* 0x000fe20008000000 */
[----:B-----5:R-:W-:-:S03]  /*3dc0*/  SEL R32, R43, RZ, P1 ;  /* 0x000000ff2b207207 */ /* 0x020fc60000800000 */
[----:B------:R-:W-:Y:S01]  /*3dd0*/  IMAD R29, R29, 0x4, R30 ;  /* 0x000000041d1d7824 */ /* 0x000fe200078e021e */
[----:B------:R-:W-:Y:S01]  /*3de0*/  LOP3.LUT R30, R0, 0x50, R31, 0xfe, !PT ;  /* 0x00000050001e7812 */ /* 0x000fe200078efe1f */
[----:B------:R-:W-:-:S03]  /*3df0*/  FADD R43, R39, -R32 ;  /* 0x80000020272b7221 */ /* 0x000fc60000000000 */
[----:B------:R-:W-:-:S04]  /*3e00*/  SHF.R.U32.HI R32, RZ, 0x2, R30 ;  /* 0x00000002ff207819 */ /* 0x000fc8000001161e */
[----:B------:R-:W-:-:S05]  /*3e10*/  LOP3.LUT R32, R32, 0x3fffffc, RZ, 0xc0, !PT ;  /* 0x03fffffc20207812 */ /* 0x000fca00078ec0ff */
[----:B------:R-:W-:Y:S01]  /*3e20*/  VIADD R33, R32, UR4 ;  /* 0x0000000420217c36 */ /* 0x000fe20008000000 */
[----:B------:R-:W-:-:S03]  /*3e30*/  LOP3.LUT R32, R0, 0x60, R31, 0xfe, !PT ;  /* 0x0000006000207812 */ /* 0x000fc600078efe1f */
[----:B------:R-:W-:Y:S01]  /*3e40*/  IMAD R30, R30, 0x4, R33 ;  /* 0x000000041e1e7824 */ /* 0x000fe200078e0221 */
[----:B------:R-:W-:Y:S02]  /*3e50*/  SHF.R.U32.HI R33, RZ, 0x2, R32 ;  /* 0x00000002ff217819 */ /* 0x000fe40000011620 */
[----:B------:R-:W-:Y:S02]  /*3e60*/  SEL R38, R38, RZ, P1 ;  /* 0x000000ff26267207 */ /* 0x000fe40000800000 */
[----:B------:R-:W-:Y:S02]  /*3e70*/  SEL R35, R42, RZ, P1 ;  /* 0x000000ff2a237207 */ /* 0x000fe40000800000 */
[----:B------:R-:W-:-:S03]  /*3e80*/  LOP3.LUT R33, R33, 0x3fffffc, RZ, 0xc0, !PT ;  /* 0x03fffffc21217812 */ /* 0x000fc600078ec0ff */
[----:B------:R-:W-:Y:S01]  /*3e90*/  FADD R42, R38, -R35 ;  /* 0x80000023262a7221 */ /* 0x000fe20000000000 */
[----:B------:R-:W-:Y:S01]  /*3ea0*/  LOP3.LUT R35, R0, 0x70, R31, 0xfe, !PT ;  /* 0x0000007000237812 */ /* 0x000fe200078efe1f */
[----:B------:R-:W-:Y:S01]  /*3eb0*/  VIADD R33, R33, UR4 ;  /* 0x0000000421217c36 */ /* 0x000fe20008000000 */
[----:B------:R-:W-:-:S03]  /*3ec0*/  SEL R37, R37, RZ, P1 ;  /* 0x000000ff25257207 */ /* 0x000fc60000800000 */
[----:B------:R-:W-:Y:S01]  /*3ed0*/  IMAD R32, R32, 0x4, R33 ;  /* 0x0000000420207824 */ /* 0x000fe200078e0221 */
[----:B------:R-:W-:Y:S02]  /*3ee0*/  SHF.R.U32.HI R33, RZ, 0x2, R35 ;  /* 0x00000002ff217819 */ /* 0x000fe40000011623 */
[----:B------:R-:W-:Y:S02]  /*3ef0*/  SEL R38, R41, RZ, P1 ;  /* 0x000000ff29267207 */ /* 0x000fe40000800000 */
[----:B------:R-:W-:-:S03]  /*3f00*/  LOP3.LUT R33, R33, 0x3fffffc, RZ, 0xc0, !PT ;  /* 0x03fffffc21217812 */ /* 0x000fc600078ec0ff */
[----:B------:R-:W-:Y:S01]  /*3f10*/  FADD R41, R37, -R38 ;  /* 0x8000002625297221 */ /* 0x000fe20000000000 */
[----:B------:R-:W-:Y:S01]  /*3f20*/  SEL R37, R36, RZ, P1 ;  /* 0x000000ff24257207 */ /* 0x000fe20000800000 */
[----:B------:R-:W-:Y:S01]  /*3f30*/  VIADD R36, R33, UR4 ;  /* 0x0000000421247c36 */ /* 0x000fe20008000000 */
[----:B------:R-:W-:-:S03]  /*3f40*/  LOP3.LUT R33, R0, 0x80, R31, 0xfe, !PT ;  /* 0x0000008000217812 */ /* 0x000fc600078efe1f */
[----:B------:R-:W-:Y:S01]  /*3f50*/  IMAD R35, R35, 0x4, R36 ;  /* 0x0000000423237824 */ /* 0x000fe200078e0224 */
[----:B------:R-:W-:-:S04]  /*3f60*/  SHF.R.U32.HI R36, RZ, 0x2, R33 ;  /* 0x00000002ff247819 */ /* 0x000fc80000011621 */
[----:B------:R-:W-:Y:S02]  /*3f70*/  LOP3.LUT R36, R36, 0x3fffffc, RZ, 0xc0, !PT ;  /* 0x03fffffc24247812 */ /* 0x000fe400078ec0ff */
[----:B------:R-:W-:-:S03]  /*3f80*/  SEL R40, R40, RZ, P1 ;  /* 0x000000ff28287207 */ /* 0x000fc60000800000 */
[----:B------:R-:W-:-:S04]  /*3f90*/  VIADD R36, R36, UR4 ;  /* 0x0000000424247c36 */ /* 0x000fc80008000000 */
[----:B------:R-:W-:Y:S01]  /*3fa0*/  IMAD R33, R33, 0x4, R36 ;  /* 0x0000000421217824 */ /* 0x000fe200078e0224 */
[----:B------:R-:W-:Y:S01]  /*3fb0*/  LOP3.LUT R36, R0, 0x90, R31, 0xfe, !PT ;  /* 0x0000009000247812 */ /* 0x000fe200078efe1f */
[----:B------:R-:W-:-:S03]  /*3fc0*/  FADD R40, R37, -R40 ;  /* 0x8000002825287221 */ /* 0x000fc60000000000 */
[----:B------:R-:W-:-:S04]  /*3fd0*/  SHF.R.U32.HI R37, RZ, 0x2, R36 ;  /* 0x00000002ff257819 */ /* 0x000fc80000011624 */
[----:B------:R-:W-:-:S05]  /*3fe0*/  LOP3.LUT R37, R37, 0x3fffffc, RZ, 0xc0, !PT ;  /* 0x03fffffc25257812 */ /* 0x000fca00078ec0ff */
[----:B------:R-:W-:-:S04]  /*3ff0*/  VIADD R37, R37, UR4 ;  /* 0x0000000425257c36 */ /* 0x000fc80008000000 */
[----:B------:R-:W-:Y:S01]  /*4000*/  IMAD R36, R36, 0x4, R37 ;  /* 0x0000000424247824 */ /* 0x000fe200078e0225 */
[----:B------:R-:W-:-:S04]  /*4010*/  LOP3.LUT R37, R0, 0xa0, R31, 0xfe, !PT ;  /* 0x000000a000257812 */ /* 0x000fc800078efe1f */
        /* <DEDUP_REMOVED lines=9> */
[----:B------:R-:W-:Y:S01]  /*40b0*/  LOP3.LUT R39, R0, 0xc0, R31, 0xfe, !PT ;  /* 0x000000c000277812 */ /* 0x000fe200078efe1f */
[----:B------:R-:W-:-:S03]  /*40c0*/  FADD R107, R108, -R107 ;  /* 0x8000006b6c6b7221 */ /* 0x000fc60000000000 */
[----:B------:R-:W-:Y:S01]  /*40d0*/  SHF.R.U32.HI R108, RZ, 0x2, R39 ;  /* 0x00000002ff6c7819 */ /* 0x000fe20000011627 */
[----:B------:R-:W-:Y:S01]  /*40e0*/  FADD R100, R100, -R99 ;  /* 0x8000006364647221 */ /* 0x000fe20000000000 */
[----:B------:R-:W-:Y:S01]  /*40f0*/  FADD R101, R101, -R98 ;  /* 0x8000006265657221 */ /* 0x000fe20000000000 */
[----:B------:R-:W-:Y:S02]  /*4100*/  LEA.HI R99, R31, UR4, RZ, 0x1e ;  /* 0x000000041f637c11 */ /* 0x000fe4000f8ff0ff */
[----:B------:R-:W-:Y:S02]  /*4110*/  LOP3.LUT R108, R108, 0x3fffffc, RZ, 0xc0, !PT ;  /* 0x03fffffc6c6c7812 */ /* 0x000fe400078ec0ff */
[----:B------:R-:W-:-:S03]  /*4120*/  LOP3.LUT R98, R0, R31, RZ, 0xfc, !PT ;  /* 0x0000001f00627212 */ /* 0x000fc600078efcff */
[----:B------:R-:W-:Y:S02]  /*4130*/  VIADD R108, R108, UR4 ;  /* 0x000000046c6c7c36 */ /* 0x000fe40008000000 */
[----:B------:R-:W-:Y:S01]  /*4140*/  IMAD R98, R98, 0x4, R99 ;  /* 0x0000000462627824 */ /* 0x000fe200078e0263 */
[----:B------:R-:W-:Y:S01]  /*4150*/  LOP3.LUT R99, R0, 0xd0, R31, 0xfe, !PT ;  /* 0x000000d000637812 */ /* 0x000fe200078efe1f */
[----:B------:R-:W-:-:S03]  /*4160*/  IMAD R39, R39, 0x4, R108 ;  /* 0x0000000427277824 */ /* 0x000fc600078e026c */
[----:B------:R-:W-:-:S04]  /*4170*/  SHF.R.U32.HI R108, RZ, 0x2, R99 ;  /* 0x00000002ff6c7819 */ /* 0x000fc80000011663 */
[----:B------:R-:W-:-:S05]  /*4180*/  LOP3.LUT R108, R108, 0x3fffffc, RZ, 0xc0, !PT ;  /* 0x03fffffc6c6c7812 */ /* 0x000fca00078ec0ff */
[----:B------:R-:W-:Y:S02]  /*4190*/  VIADD R108, R108, UR4 ;  /* 0x000000046c6c7c36 */ /* 0x000fe40008000000 */
[----:B------:R-:W-:Y:S01]  /*41a0*/  FADD R106, R109, -R106 ;  /* 0x8000006a6d6a7221 */ /* 0x000fe20000000000 */
[----:B------:R-:W-:Y:S01]  /*41b0*/  LOP3.LUT R109, R0, 0xe0, R31, 0xfe, !PT ;  /* 0x000000e0006d7812 */ /* 0x000fe200078efe1f */
[----:B------:R-:W-:Y:S02]  /*41c0*/  IMAD R99, R99, 0x4, R108 ;  /* 0x0000000463637824 */ /* 0x000fe400078e026c */
[----:B------:R-:W0:Y:S01]  /*41d0*/  MUFU.RCP R108, R77 ;  /* 0x0000004d006c7308 */ /* 0x000e220000001000 */
[----:B------:R-:W-:Y:S02]  /*41e0*/  LOP3.LUT R31, R0, 0xf0, R31, 0xfe, !PT ;  /* 0x000000f0001f7812 */ /* 0x000fe400078efe1f */
[----:B------:R-:W-:-:S05]  /*41f0*/  SHF.R.U32.HI R0, RZ, 0x2, R109 ;  /* 0x00000002ff007819 */ /* 0x000fca000001166d */
[----:B------:R-:W1:Y:S01]  /*4200*/  MUFU.RCP R71, R71 ;  /* 0x0000004700477308 */ /* 0x000e620000001000 */
[----:B------:R-:W-:-:S07]  /*4210*/  LOP3.LUT R0, R0, 0x3fffffc, RZ, 0xc0, !PT ;  /* 0x03fffffc00007812 */ /* 0x000fce00078ec0ff */
[----:B------:R-:W2:Y:S01]  /*4220*/  MUFU.RCP R80, R80 ;  /* 0x0000005000507308 */ /* 0x000ea20000001000 */
[----:B------:R-:W-:Y:S01]  /*4230*/  FADD R105, R110, -R105 ;  /* 0x800000696e697221 */ /* 0x000fe20000000000 */
[----:B------:R-:W-:Y:S02]  /*4240*/  VIADD R0, R0, UR4 ;  /* 0x0000000400007c36 */ /* 0x000fe40008000000 */
[----:B------:R-:W-:Y:S01]  /*4250*/  FADD R103, R103, -R10 ;  /* 0x8000000a67677221 */ /* 0x000fe20000000000 */
[----:B0-----:R-:W-:-:S03]  /*4260*/  FMUL R108, R108, R65 ;  /* 0x000000416c6c7220 */ /* 0x001fc60000400000 */
[----:B------:R-:W0:Y:S01]  /*4270*/  MUFU.RCP R110, R79 ;  /* 0x0000004f006e7308 */ /* 0x000e220000001000 */
[----:B------:R-:W-:Y:S01]  /*4280*/  IMAD R0, R109, 0x4, R0 ;  /* 0x000000046d007824 */ /* 0x000fe200078e0200 */
[----:B------:R-:W-:Y:S01]  /*4290*/  SHF.R.U32.HI R109, RZ, 0x2, R31 ;  /* 0x00000002ff6d7819 */ /* 0x000fe2000001161f */
[----:B------:R-:W-:Y:S01]  /*42a0*/  FMUL R103, R108, R103 ;  /* 0x000000676c677220 */ /* 0x000fe20000400000 */
[----:B-1----:R-:W-:-:S04]  /*42b0*/  FMUL R71, R71, R64 ;  /* 0x0000004047477220 */ /* 0x002fc80000400000 */
[----:B------:R-:W1:Y:S01]  /*42c0*/  MUFU.RCP R82, R82 ;  /* 0x0000005200527308 */ /* 0x000e620000001000 */
[----:B--2---:R-:W-:Y:S01]  /*42d0*/  FMUL R80, R80, R81 ;  /* 0x0000005150507220 */ /* 0x004fe20000400000 */
[----:B------:R-:W-:Y:S01]  /*42e0*/  LOP3.LUT R109, R109, 0x3fffffc, RZ, 0xc0, !PT ;  /* 0x03fffffc6d6d7812 */ /* 0x000fe200078ec0ff */
[----:B------:R-:W-:Y:S01]  /*42f0*/  FFMA R64, R12, R103, R54 ;  /* 0x000000670c407223 */ /* 0x000fe20000000036 */
[----:B------:R-:W-:Y:S01]  /*4300*/  SEL R54, R45, RZ, P1 ;  /* 0x000000ff2d367207 */ /* 0x000fe20000800000 */
[----:B------:R-:W-:Y:S01]  /*4310*/  FADD R102, R102, -R11 ;  /* 0x8000000b66667221 */ /* 0x000fe20000000000 */
[----:B------:R-:W-:Y:S01]  /*4320*/  SEL R44, R44, RZ, P1 ;  /* 0x000000ff2c2c7207 */ /* 0x000fe20000800000 */
[----:B------:R-:W-:Y:S01]  /*4330*/  FMUL R121, R121, R80 ;  /* 0x0000005079797220 */ /* 0x000fe20000400000 */
[----:B------:R-:W-:Y:S01]  /*4340*/  SEL R45, R20, RZ, P1 ;  /* 0x000000ff142d7207 */ /* 0x000fe20000800000 */
[----:B------:R-:W2:Y:S01]  /*4350*/  MUFU.RCP R84, R84 ;  /* 0x0000005400547308 */ /* 0x000ea20000001000 */
[----:B------:R-:W-:-:S02]  /*4360*/  VIADD R109, R109, UR4 ;  /* 0x000000046d6d7c36 */ /* 0x000fc40008000000 */
[----:B------:R-:W-:Y:S01]  /*4370*/  FMUL R102, R71, R102 ;  /* 0x0000006647667220 */ /* 0x000fe20000400000 */
[----:B0-----:R-:W-:Y:S01]  /*4380*/  FMUL R110, R110, R67 ;  /* 0x000000436e6e7220 */ /* 0x001fe20000400000 */
[----:B------:R-:W-:Y:S01]  /*4390*/  SEL R71, R21, RZ, P1 ;  /* 0x000000ff15477207 */ /* 0x000fe20000800000 */
[----:B------:R-:W-:Y:S01]  /*43a0*/  FFMA R121, R44, R121, R45 ;  /* 0x000000792c797223 */ /* 0x000fe2000000002d */
        /* <DEDUP_REMOVED lines=11> */
[----:B------:R-:W-:Y:S01]  /*4460*/  SEL R44, R27, RZ, P1 ;  /* 0x000000ff1b2c7207 */ /* 0x000fe20000800000 */
[----:B------:R-:W-:Y:S01]  /*4470*/  IMAD R31, R31, 0x4, R109 ;  /* 0x000000041f1f7824 */ /* 0x000fe200078e026d */
[----:B------:R-:W-:Y:S01]  /*4480*/  FSETP.GEU.AND P1, PT, R64, RZ, PT ;  /* 0x000000ff4000720b */ /* 0x000fe20003f2e000 */
[----:B------:R-:W0:Y:S01]  /*4490*/  MUFU.RCP R109, R70 ;  /* 0x00000046006d7308 */ /* 0x000e220000001000 */
[----:B-1----:R-:W-:Y:S01]  /*44a0*/  FMUL R83, R82, R83 ;  /* 0x0000005352537220 */ /* 0x002fe20000400000 */
[----:B------:R-:W-:Y:S01]  /*44b0*/  FFMA R13, R13, R102, R55 ;  /* 0x000000660d0d7223 */ /* 0x000fe20000000037 */
[----:B------:R-:W-:Y:S02]  /*44c0*/  FSEL R45, R64, RZ, P1 ;  /* 0x000000ff402d7208 */ /* 0x000fe40000800000 */
[----:B------:R-:W-:Y:S01]  /*44d0*/  FSETP.GEU.AND P1, PT, R121, RZ, PT ;  /* 0x000000ff7900720b */ /* 0x000fe20003f2e000 */
[----:B------:R-:W-:-:S02]  /*44e0*/  FMUL R83, R120, R83 ;  /* 0x0000005378537220 */ /* 0x000fc40000400000 */
[----:B------:R-:W1:Y:S01]  /*44f0*/  MUFU.RCP R86, R86 ;  /* 0x0000005600567308 */ /* 0x000e620000001000 */
[----:B--2---:R-:W-:Y:S01]  /*4500*/  FMUL R85, R84, R85 ;  /* 0x0000005554557220 */ /* 0x004fe20000400000 */
[----:B------:R-:W-:Y:S01]  /*4510*/  @P0 FSEL R45, R121, RZ, P1 ;  /* 0x000000ff792d0208 */ /* 0x000fe20000800000 */
[----:B------:R-:W-:Y:S01]  /*4520*/  FFMA R54, R54, R83, R71 ;  /* 0x0000005336367223 */ /* 0x000fe20000000047 */
[C---:B------:R-:W-:Y:S01]  /*4530*/  FSETP.GEU.AND P1, PT, R13.reuse, RZ, PT ;  /* 0x000000ff0d00720b */ /* 0x040fe20003f2e000 */
[----:B------:R-:W-:Y:S01]  /*4540*/  FMUL R101, R110, R101 ;  /* 0x000000656e657220 */ /* 0x000fe20000400000 */
[----:B------:R-:W-:Y:S02]  /*4550*/  FMUL R22, R34, R85 ;  /* 0x0000005522167220 */ /* 0x000fe40000400000 */
[----:B------:R-:W2:Y:S01]  /*4560*/  MUFU.RCP R77, R61 ;  /* 0x0000003d004d7308 */ /* 0x000ea20000001000 */
[----:B------:R-:W-:Y:S01]  /*4570*/  FSEL R34, R13, RZ, P1 ;  /* 0x000000ff0d227208 */ /* 0x000fe20000800000 */
[----:B------:R-:W-:Y:S01]  /*4580*/  FFMA R14, R14, R101, R56 ;  /* 0x000000650e0e7223 */ /* 0x000fe20000000038 */
[----:B------:R-:W-:Y:S01]  /*4590*/  FSETP.GEU.AND P1, PT, R54, RZ, PT ;  /* 0x000000ff3600720b */ /* 0x000fe20003f2e000 */
[----:B0-----:R-:W-:Y:S01]  /*45a0*/  FMUL R109, R109, R63 ;  /* 0x0000003f6d6d7220 */ /* 0x001fe20000400000 */
[----:B------:R-:W-:-:S02]  /*45b0*/  FFMA R22, R46, R22, R67 ;  /* 0x000000162e167223 */ /* 0x000fc40000000043 */
[----:B------:R-:W-:Y:S01]  /*45c0*/  @P0 FSEL R34, R54, RZ, P1 ;  /* 0x000000ff36220208 */ /* 0x000fe20000800000 */
[----:B------:R-:W0:Y:S01]  /*45d0*/  MUFU.RCP R90, R90 ;  /* 0x0000005a005a7308 */ /* 0x000e220000001000 */
[----:B------:R-:W-:Y:S01]  /*45e0*/  FSETP.GEU.AND P1, PT, R14, RZ, PT ;  /* 0x000000ff0e00720b */ /* 0x000fe20003f2e000 */
[----:B------:R-:W-:Y:S01]  /*45f0*/  FMUL R100, R109, R100 ;  /* 0x000000646d647220 */ /* 0x000fe20000400000 */
[----:B-1----:R-:W-:Y:S02]  /*4600*/  FMUL R87, R86, R87 ;  /* 0x0000005756577220 */ /* 0x002fe40000400000 */
[----:B------:R-:W-:-:S03]  /*4610*/  FSEL R55, R14, RZ, P1 ;  /* 0x000000ff0e377208 */ /* 0x000fc60000800000 */
[----:B------:R-:W1:Y:S01]  /*4620*/  MUFU.RCP R68, R68 ;  /* 0x0000004400447308 */ /* 0x000e620000001000 */
[----:B------:R-:W-:Y:S01]  /*4630*/  FFMA R15, R15, R100, R57 ;  /* 0x000000640f0f7223 */ /* 0x000fe20000000039 */
[----:B------:R-:W-:Y:S01]  /*4640*/  FSETP.GEU.AND P1, PT, R22, RZ, PT ;  /* 0x000000ff1600720b */ /* 0x000fe20003f2e000 */
[----:B------:R-:W-:Y:S01]  /*4650*/  FMUL R122, R122, R87 ;  /* 0x000000577a7a7220 */ /* 0x000fe20000400000 */
[----:B------:R-:W-:Y:S01]  /*4660*/  FADD R104, R111, -R104 ;  /* 0x800000686f687221 */ /* 0x000fe20000000000 */
[----:B--2---:R-:W-:Y:S01]  /*4670*/  FMUL R77, R77, R78 ;  /* 0x0000004e4d4d7220 */ /* 0x004fe20000400000 */
[----:B------:R-:W-:Y:S02]  /*4680*/  @P0 FSEL R55, R22, RZ, P1 ;  /* 0x000000ff16370208 */ /* 0x000fe40000800000 */
[----:B------:R-:W2:Y:S01]  /*4690*/  MUFU.RCP R92, R92 ;  /* 0x0000005c005c7308 */ /* 0x000ea20000001000 */
[----:B------:R-:W-:Y:S01]  /*46a0*/  FFMA R12, R47, R122, R12 ;  /* 0x0000007a2f0c7223 */ /* 0x000fe2000000000c */
[----:B------:R-:W-:Y:S01]  /*46b0*/  FSETP.GEU.AND P1, PT, R15, RZ, PT ;  /* 0x000000ff0f00720b */ /* 0x000fe20003f2e000 */
[----:B------:R-:W-:Y:S01]  /*46c0*/  FMUL R77, R77, R104 ;  /* 0x000000684d4d7220 */ /* 0x000fe20000400000 */
[----:B0-----:R-:W-:-:S02]  /*46d0*/  FMUL R91, R90, R91 ;  /* 0x0000005b5a5b7220 */ /* 0x001fc40000400000 */
[----:B------:R-:W-:Y:S02]  /*46e0*/  FSEL R46, R15, RZ, P1 ;  /* 0x000000ff0f2e7208 */ /* 0x000fe40000800000 */
[----:B------:R-:W0:Y:S01]  /*46f0*/  MUFU.RCP R63, R72 ;  /* 0x00000048003f7308 */ /* 0x000e220000001000 */
[----:B------:R-:W-:Y:S01]  /*4700*/  FSETP.GEU.AND P1, PT, R12, RZ, PT ;  /* 0x000000ff0c00720b */ /* 0x000fe20003f2e000 */
[----:B-1----:R-:W-:Y:S01]  /*4710*/  FMUL R68, R68, R69 ;  /* 0x0000004544447220 */ /* 0x002fe20000400000 */
[----:B------:R-:W-:Y:S01]  /*4720*/  FFMA R16, R16, R77, R58 ;  /* 0x0000004d10107223 */ /* 0x000fe2000000003a */
[----:B------:R-:W-:Y:S01]  /*4730*/  FMUL R40, R40, R91 ;  /* 0x0000005b28287220 */ /* 0x000fe20000400000 */
[----:B------:R-:W-:Y:S01]  /*4740*/  @P0 FSEL R46, R12, RZ, P1 ;  /* 0x000000ff0c2e0208 */ /* 0x000fe20000800000 */
[----:B------:R-:W-:Y:S01]  /*4750*/  FMUL R22, R68, R105 ;  /* 0x0000006944167220 */ /* 0x000fe20000400000 */
[----:B------:R-:W1:Y:S01]  /*4760*/  LDS.128 R12, [R74] ;  /* 0x000000004a0c7984 */ /* 0x000e620000000c00 */
[----:B------:R-:W3:Y:S01]  /*4770*/  MUFU.RCP R95, R95 ;  /* 0x0000005f005f7308 */ /* 0x000ee20000001000 */
[----:B------:R-:W-:Y:S01]  /*4780*/  FFMA R21, R48, R40, R21 ;  /* 0x0000002830157223 */ /* 0x000fe20000000015 */
[----:B------:R-:W-:Y:S01]  /*4790*/  FSETP.GEU.AND P1, PT, R16, RZ, PT ;  /* 0x000000ff1000720b */ /* 0x000fe20003f2e000 */
[----:B--2---:R-:W-:Y:S01]  /*47a0*/  FMUL R92, R92, R93 ;  /* 0x0000005d5c5c7220 */ /* 0x004fe20000400000 */
[----:B------:R-:W-:-:S02]  /*47b0*/  FFMA R59, R17, R22, R59 ;  /* 0x00000016113b7223 */ /* 0x000fc4000000003b */
[----:B------:R-:W-:Y:S02]  /*47c0*/  FSEL R17, R16, RZ, P1 ;  /* 0x000000ff10117208 */ /* 0x000fe40000800000 */
[----:B------:R-:W2:Y:S01]  /*47d0*/  MUFU.RCP R65, R76 ;  /* 0x0000004c00417308 */ /* 0x000ea20000001000 */
[----:B------:R-:W-:Y:S01]  /*47e0*/  FMUL R41, R41, R92 ;  /* 0x0000005c29297220 */ /* 0x000fe20000400000 */
[----:B------:R-:W-:Y:S01]  /*47f0*/  FSETP.GEU.AND P1, PT, R21, RZ, PT ;  /* 0x000000ff1500720b */ /* 0x000fe20003f2e000 */
[----:B0-----:R-:W-:Y:S02]  /*4800*/  FMUL R27, R63, R62 ;  /* 0x0000003e3f1b7220 */ /* 0x001fe40000400000 */
[----:B------:R-:W-:Y:S01]  /*4810*/  FFMA R41, R49, R41, R20 ;  /* 0x0000002931297223 */ /* 0x000fe20000000014 */
[----:B------:R-:W-:Y:S02]  /*4820*/  @P0 FSEL R17, R21, RZ, P1 ;  /* 0x000000ff15110208 */ /* 0x000fe40000800000 */
[----:B------:R-:W0:Y:S01]  /*4830*/  MUFU.RCP R96, R96 ;  /* 0x0000006000607308 */ /* 0x000e220000001000 */
[----:B------:R-:W-:Y:S01]  /*4840*/  FSETP.GEU.AND P1, PT, R59, RZ, PT ;  /* 0x000000ff3b00720b */ /* 0x000fe20003f2e000 */
[----:B------:R-:W4:Y:S01]  /*4850*/  LDS.128 R20, [R74+0x10] ;  /* 0x000010004a147984 */ /* 0x000f220000000c00 */
[----:B------:R-:W-:Y:S01]  /*4860*/  FMUL R27, R27, R106 ;  /* 0x0000006a1b1b7220 */ /* 0x000fe20000400000 */
[----:B---3--:R-:W-:Y:S01]  /*4870*/  FMUL R95, R95, R94 ;  /* 0x0000005e5f5f7220 */ /* 0x008fe20000400000 */
[----:B------:R-:W-:-:S02]  /*4880*/  FSEL R48, R59, RZ, P1 ;  /* 0x000000ff3b307208 */ /* 0x000fc40000800000 */
[----:B------:R-:W-:Y:S01]  /*4890*/  FFMA R52, R52, R27, R60 ;  /* 0x0000001b34347223 */ /* 0x000fe2000000003c */
[----:B------:R-:W-:Y:S01]  /*48a0*/  FSETP.GEU.AND P1, PT, R41, RZ, PT ;  /* 0x000000ff2900720b */ /* 0x000fe20003f2e000 */
[----:B------:R-:W-:Y:S01]  /*48b0*/  FMUL R42, R42, R95 ;  /* 0x0000005f2a2a7220 */ /* 0x000fe20000400000 */
[----:B--2---:R-:W-:Y:S02]  /*48c0*/  FMUL R66, R65, R66 ;  /* 0x0000004241427220 */ /* 0x004fe40000400000 */
[----:B------:R-:W-:Y:S01]  /*48d0*/  @P0 FSEL R48, R41, RZ, P1 ;  /* 0x000000ff29300208 */ /* 0x000fe20000800000 */
[----:B------:R-:W-:Y:S01]  /*48e0*/  FFMA R42, R50, R42, R25 ;  /* 0x0000002a322a7223 */ /* 0x000fe20000000019 */
[----:B------:R-:W-:Y:S01]  /*48f0*/  FSETP.GEU.AND P1, PT, R52, RZ, PT ;  /* 0x000000ff3400720b */ /* 0x000fe20003f2e000 */
[----:B------:R-:W-:Y:S01]  /*4900*/  FMUL R16, R66, R107 ;  /* 0x0000006b42107220 */ /* 0x000fe20000400000 */
[----:B0-----:R-:W-:Y:S01]  /*4910*/  FMUL R96, R96, R97 ;  /* 0x0000006160607220 */ /* 0x001fe20000400000 */
[----:B------:R-:W0:Y:S01]  /*4920*/  LDS.128 R24, [R74+0x20] ;  /* 0x000020004a187984 */ /* 0x000e220000000c00 */
[----:B------:R-:W-:Y:S01]  /*4930*/  FSEL R49, R52, RZ, P1 ;  /* 0x000000ff34317208 */ /* 0x000fe20000800000 */
[----:B------:R-:W-:Y:S01]  /*4940*/  FFMA R16, R53, R16, R73 ;  /* 0x0000001035107223 */ /* 0x000fe20000000049 */
[----:B------:R-:W-:Y:S01]  /*4950*/  FSETP.GEU.AND P1, PT, R42, RZ, PT ;  /* 0x000000ff2a00720b */ /* 0x000fe20003f2e000 */
[----:B------:R-:W-:-:S03]  /*4960*/  FMUL R43, R43, R96 ;  /* 0x000000602b2b7220 */ /* 0x000fc60000400000 */
[----:B------:R-:W-:Y:S01]  /*4970*/  @P0 FSEL R49, R42, RZ, P1 ;  /* 0x000000ff2a310208 */ /* 0x000fe20000800000 */
[----:B------:R-:W-:Y:S01]  /*4980*/  FFMA R44, R51, R43, R44 ;  /* 0x0000002b332c7223 */ /* 0x000fe2000000002c */
[C---:B------:R-:W-:Y:S01]  /*4990*/  FSETP.GEU.AND P1, PT, R16.reuse, RZ, PT ;  /* 0x000000ff1000720b */ /* 0x040fe20003f2e000 */
[----:B------:R-:W2:Y:S03]  /*49a0*/  LDS.128 R40, [R74+0x30] ;  /* 0x000030004a287984 */ /* 0x000ea60000000c00 */
[----:B------:R-:W-:Y:S02]  /*49b0*/  FSEL R50, R16, RZ, P1 ;  /* 0x000000ff10327208 */ /* 0x000fe40000800000 */
[----:B------:R-:W-:Y:S01]  /*49c0*/  FSETP.GEU.AND P1, PT, R44, RZ, PT ;  /* 0x000000ff2c00720b */ /* 0x000fe20003f2e000 */
[----:B-1----:R-:W-:-:S03]  /*49d0*/  FADD R16, R15, R5 ;  /* 0x000000050f107221 */ /* 0x002fc60000000000 */
[----:B------:R-:W-:Y:S02]  /*49e0*/  @P0 FSEL R50, R44, RZ, P1 ;  /* 0x000000ff2c320208 */ /* 0x000fe40000800000 */
[----:B------:R-:W-:Y:S02]  /*49f0*/  FSETP.GEU.AND P0, PT, R15, -R5, PT ;  /* 0x800000050f00720b */ /* 0x000fe40003f0e000 */
[C---:B------:R-:W-:Y:S01]  /*4a00*/  FSETP.GEU.AND P1, PT, R14.reuse, -R4, PT ;  /* 0x800000040e00720b */ /* 0x040fe20003f2e000 */
[----:B------:R-:W-:Y:S01]  /*4a10*/  FADD R4, R14, R4 ;  /* 0x000000040e047221 */ /* 0x000fe20000000000 */
[C---:B------:R-:W-:Y:S01]  /*4a20*/  FADD R5, R13.reuse, R3 ;  /* 0x000000030d057221 */ /* 0x040fe20000000000 */
[----:B------:R-:W-:Y:S02]  /*4a30*/  FSEL R15, R16, RZ, P0 ;  /* 0x000000ff100f7208 */ /* 0x000fe40000000000 */
[----:B------:R-:W-:Y:S01]  /*4a40*/  FSETP.GEU.AND P0, PT, R13, -R3, PT ;  /* 0x800000030d00720b */ /* 0x000fe20003f0e000 */
[----:B------:R-:W-:Y:S01]  /*4a50*/  FADD R3, R12, R2 ;  /* 0x000000020c037221 */ /* 0x000fe20000000000 */
[----:B------:R-:W-:-:S02]  /*4a60*/  FSEL R4, R4, RZ, P1 ;  /* 0x000000ff04047208 */ /* 0x000fc40000800000 */
[----:B------:R-:W-:Y:S02]  /*4a70*/  FSETP.GEU.AND P1, PT, R12, -R2, PT ;  /* 0x800000020c00720b */ /* 0x000fe40003f2e000 */
[----:B------:R-:W-:Y:S02]  /*4a80*/  FSEL R5, R5, RZ, P0 ;  /* 0x000000ff05057208 */ /* 0x000fe40000000000 */
[C---:B----4-:R-:W-:Y:S01]  /*4a90*/  FSETP.GEU.AND P0, PT, R23.reuse, -R9, PT ;  /* 0x800000091700720b */ /* 0x050fe20003f0e000 */
[----:B------:R-:W-:Y:S01]  /*4aa0*/  FADD R9, R23, R9 ;  /* 0x0000000917097221 */ /* 0x000fe20000000000 */
[----:B------:R-:W-:Y:S01]  /*4ab0*/  FSEL R3, R3, RZ, P1 ;  /* 0x000000ff03037208 */ /* 0x000fe20000800000 */
[----:B------:R-:W-:Y:S01]  /*4ac0*/  BAR.SYNC.DEFER_BLOCKING 0x0 ;  /* 0x0000000000007b1d */ /* 0x000fe20000010000 */
[C---:B------:R-:W-:Y:S01]  /*4ad0*/  FSETP.GEU.AND P1, PT, R22.reuse, -R8, PT ;  /* 0x800000081600720b */ /* 0x040fe20003f2e000 */
[----:B------:R-:W-:Y:S01]  /*4ae0*/  FADD R8, R22, R8 ;  /* 0x0000000816087221 */ /* 0x000fe20000000000 */
[----:B------:R-:W-:Y:S01]  /*4af0*/  FADD R2, R21, R7 ;  /* 0x0000000715027221 */ /* 0x000fe20000000000 */
[----:B------:R-:W-:-:S02]  /*4b00*/  FSEL R12, R9, RZ, P0 ;  /* 0x000000ff090c7208 */ /* 0x000fc40000000000 */
[----:B------:R-:W-:Y:S01]  /*4b10*/  FSETP.GEU.AND P0, PT, R21, -R7, PT ;  /* 0x800000071500720b */ /* 0x000fe20003f0e000 */
[----:B------:R-:W-:Y:S01]  /*4b20*/  FADD R7, R20, R6 ;  /* 0x0000000614077221 */ /* 0x000fe20000000000 */
[----:B------:R-:W-:Y:S02]  /*4b30*/  FSEL R9, R8, RZ, P1 ;  /* 0x000000ff08097208 */ /* 0x000fe40000800000 */
[----:B------:R-:W-:Y:S02]  /*4b40*/  FSETP.GEU.AND P1, PT, R20, -R6, PT ;  /* 0x800000061400720b */ /* 0x000fe40003f2e000 */
[----:B------:R-:W-:Y:S02]  /*4b50*/  FSEL R13, R2, RZ, P0 ;  /* 0x000000ff020d7208 */ /* 0x000fe40000000000 */
[C---:B0-----:R-:W-:Y:S01]  /*4b60*/  FSETP.GEU.AND P0, PT, R27.reuse, -R46, PT ;  /* 0x8000002e1b00720b */ /* 0x041fe20003f0e000 */
[----:B------:R-:W-:Y:S01]  /*4b70*/  FADD R27, R27, R46 ;  /* 0x0000002e1b1b7221 */ /* 0x000fe20000000000 */
[----:B------:R-:W-:-:S02]  /*4b80*/  FSEL R2, R7, RZ, P1 ;  /* 0x000000ff07027208 */ /* 0x000fc40000800000 */
[C---:B------:R-:W-:Y:S01]  /*4b90*/  FSETP.GEU.AND P1, PT, R26.reuse, -R55, PT ;  /* 0x800000371a00720b */ /* 0x040fe20003f2e000 */
[----:B------:R-:W-:Y:S01]  /*4ba0*/  FADD R26, R26, R55 ;  /* 0x000000371a1a7221 */ /* 0x000fe20000000000 */
[----:B------:R-:W-:Y:S01]  /*4bb0*/  FADD R6, R25, R34 ;  /* 0x0000002219067221 */ /* 0x000fe20000000000 */
[----:B------:R-:W-:Y:S01]  /*4bc0*/  FSEL R27, R27, RZ, P0 ;  /* 0x000000ff1b1b7208 */ /* 0x000fe20000000000 */
[----:B------:R-:W-:Y:S01]  /*4bd0*/  IMAD.SHL.U32 R88, R88, 0x40, RZ ;  /* 0x0000004058587824 */ /* 0x000fe200078e00ff */
[----:B------:R-:W-:Y:S01]  /*4be0*/  FSETP.GEU.AND P0, PT, R25, -R34, PT ;  /* 0x800000221900720b */ /* 0x000fe20003f0e000 */
[----:B------:R-:W-:Y:S01]  /*4bf0*/  FADD R7, R24, R45 ;  /* 0x0000002d18077221 */ /* 0x000fe20000000000 */
[----:B------:R-:W-:Y:S02]  /*4c00*/  FSEL R26, R26, RZ, P1 ;  /* 0x000000ff1a1a7208 */ /* 0x000fe40000800000 */
[----:B------:R-:W-:Y:S02]  /*4c10*/  FSETP.GEU.AND P1, PT, R24, -R45, PT ;  /* 0x8000002d1800720b */ /* 0x000fe40003f2e000 */
[----:B------:R-:W-:Y:S01]  /*4c20*/  FSEL R45, R6, RZ, P0 ;  /* 0x000000ff062d7208 */ /* 0x000fe20000000000 */
[----:B------:R0:W-:Y:S01]  /*4c30*/  STS [R98], R3 ;  /* 0x0000000362007388 */ /* 0x0001e20000000800 */
[----:B------:R-:W-:Y:S01]  /*4c40*/  LOP3.LUT R47, R88, 0xffffe000, RZ, 0xc0, !PT ;  /* 0xffffe000582f7812 */ /* 0x000fe200078ec0ff */
[----:B------:R-:W1:Y:S01]  /*4c50*/  LDC.64 R24, c[0x0][0x268] ;  /* 0x00009a00ff187b82 */ /* 0x000e620000000a00 */
[C---:B--2---:R-:W-:Y:S01]  /*4c60*/  FSETP.GEU.AND P0, PT, R42.reuse, -R49, PT ;  /* 0x800000312a00720b */ /* 0x044fe20003f0e000 */
[----:B------:R-:W-:Y:S01]  /*4c70*/  FADD R42, R42, R49 ;  /* 0x000000312a2a7221 */ /* 0x000fe20000000000 */
[----:B------:R-:W-:-:S02]  /*4c80*/  FSEL R8, R7, RZ, P1 ;  /* 0x000000ff07087208 */ /* 0x000fc40000800000 */
[C---:B------:R-:W-:Y:S01]  /*4c90*/  FSETP.GEU.AND P1, PT, R41.reuse, -R48, PT ;  /* 0x800000302900720b */ /* 0x040fe20003f2e000 */
[----:B------:R-:W-:Y:S01]  /*4ca0*/  FADD R41, R41, R48 ;  /* 0x0000003029297221 */ /* 0x000fe20000000000 */
[----:B------:R-:W-:Y:S01]  /*4cb0*/  IMAD.IADD R114, R47, 0x1, R114 ;  /* 0x000000012f727824 */ /* 0x000fe200078e0272 */
[----:B------:R-:W-:Y:S01]  /*4cc0*/  STS [R18], R5 ;  /* 0x0000000512007388 */ /* 0x000fe20000000800 */
[----:B------:R-:W-:Y:S01]  /*4cd0*/  FADD R7, R40, R17 ;  /* 0x0000001128077221 */ /* 0x000fe20000000000 */
[----:B------:R-:W-:Y:S02]  /*4ce0*/  FSEL R47, R42, RZ, P0 ;  /* 0x000000ff2a2f7208 */ /* 0x000fe40000000000 */
[----:B------:R-:W-:Y:S01]  /*4cf0*/  STS [R19], R4 ;  /* 0x0000000413007388 */ /* 0x000fe20000000800 */
[----:B------:R-:W-:Y:S01]  /*4d00*/  FSETP.GEU.AND P0, PT, R40, -R17, PT ;  /* 0x800000112800720b */ /* 0x000fe20003f0e000 */
[----:B------:R-:W-:Y:S02]  /*4d10*/  FADD R6, R43, R50 ;  /* 0x000000322b067221 */ /* 0x000fe40000000000 */
[----:B------:R2:W-:Y:S01]  /*4d20*/  STS [R28], R15 ;  /* 0x0000000f1c007388 */ /* 0x0005e20000000800 */
[----:B------:R-:W-:-:S03]  /*4d30*/  FSEL R40, R41, RZ, P1 ;  /* 0x000000ff29287208 */ /* 0x000fc60000800000 */
[----:B------:R-:W-:Y:S01]  /*4d40*/  STS [R29], R2 ;  /* 0x000000021d007388 */ /* 0x000fe20000000800 */
[----:B------:R-:W-:-:S03]  /*4d50*/  FSETP.GEU.AND P1, PT, R43, -R50, PT ;  /* 0x800000322b00720b */ /* 0x000fc60003f2e000 */
[----:B------:R-:W-:Y:S01]  /*4d60*/  STS [R30], R13 ;  /* 0x0000000d1e007388 */ /* 0x000fe20000000800 */
[----:B------:R-:W-:-:S03]  /*4d70*/  FSEL R42, R7, RZ, P0 ;  /* 0x000000ff072a7208 */ /* 0x000fc60000000000 */
[----:B------:R-:W-:Y:S01]  /*4d80*/  STS [R32], R9 ;  /* 0x0000000920007388 */ /* 0x000fe20000000800 */
[----:B------:R-:W-:-:S03]  /*4d90*/  FSEL R34, R6, RZ, P1 ;  /* 0x000000ff06227208 */ /* 0x000fc60000800000 */
[----:B------:R-:W-:Y:S04]  /*4da0*/  STS [R35], R12 ;  /* 0x0000000c23007388 */ /* 0x000fe80000000800 */
[----:B------:R-:W-:Y:S04]  /*4db0*/  STS [R33], R8 ;  /* 0x0000000821007388 */ /* 0x000fe80000000800 */
[----:B------:R-:W-:Y:S04]  /*4dc0*/  STS [R36], R45 ;  /* 0x0000002d24007388 */ /* 0x000fe80000000800 */
[----:B------:R-:W-:Y:S04]  /*4dd0*/  STS [R37], R26 ;  /* 0x0000001a25007388 */ /* 0x000fe80000000800 */
[----:B------:R-:W-:Y:S01]  /*4de0*/  STS [R38], R27 ;  /* 0x0000001b26007388 */ /* 0x000fe20000000800 */
[----:B------:R-:W-:-:S03]  /*4df0*/  LOP3.LUT R123, R123, 0x3fc, RZ, 0xc0, !PT ;  /* 0x000003fc7b7b7812 */ /* 0x000fc600078ec0ff */
[----:B------:R-:W-:Y:S04]  /*4e00*/  STS [R39], R42 ;  /* 0x0000002a27007388 */ /* 0x000fe80000000800 */
[----:B------:R-:W-:Y:S04]  /*4e10*/  STS [R99], R40 ;  /* 0x0000002863007388 */ /* 0x000fe80000000800 */
[----:B------:R3:W-:Y:S04]  /*4e20*/  STS [R0], R47 ;  /* 0x0000002f00007388 */ /* 0x0007e80000000800 */
[----:B------:R-:W-:Y:S01]  /*4e30*/  STS [R31], R34 ;  /* 0x000000221f007388 */ /* 0x000fe20000000800 */
[----:B------:R-:W-:-:S02]  /*4e40*/  LOP3.LUT R10, R123, 0x400, RZ, 0xfc, !PT ;  /* 0x000004007b0a7812 */ /* 0x000fc400078efcff */
[C---:B------:R-:W-:Y:S02]  /*4e50*/  LOP3.LUT R11, R123.reuse, 0x800, RZ, 0xfc, !PT ;  /* 0x000008007b0b7812 */ /* 0x040fe400078efcff */
[----:B------:R-:W-:Y:S02]  /*4e60*/  LOP3.LUT R79, R123, 0xc00, RZ, 0xfc, !PT ;  /* 0x00000c007b4f7812 */ /* 0x000fe400078efcff */
[----:B------:R-:W-:Y:S02]  /*4e70*/  SHF.R.U32.HI R10, RZ, 0x2, R10 ;  /* 0x00000002ff0a7819 */ /* 0x000fe4000001160a */
[----:B------:R-:W-:Y:S02]  /*4e80*/  SHF.R.U32.HI R70, RZ, 0x2, R11 ;  /* 0x00000002ff467819 */ /* 0x000fe4000001160b */
[----:B------:R-:W-:Y:S02]  /*4e90*/  SHF.R.U32.HI R79, RZ, 0x2, R79 ;  /* 0x00000002ff4f7819 */ /* 0x000fe4000001164f */
[----:B------:R-:W-:-:S02]  /*4ea0*/  LOP3.LUT R124, R124, 0xfc, RZ, 0xc0, !PT ;  /* 0x000000fc7c7c7812 */ /* 0x000fc400078ec0ff */
[----:B------:R-:W-:Y:S02]  /*4eb0*/  FSETP.GTU.AND P1, PT, R4, RZ, PT ;  /* 0x000000ff0400720b */ /* 0x000fe40003f2c000 */
[----:B------:R-:W-:Y:S02]  /*4ec0*/  LOP3.LUT R11, R10, 0x1fc, RZ, 0xc0, !PT ;  /* 0x000001fc0a0b7812 */ /* 0x000fe400078ec0ff */
[----:B------:R-:W-:Y:S02]  /*4ed0*/  LOP3.LUT R61, R70, 0x2fc, RZ, 0xc0, !PT ;  /* 0x000002fc463d7812 */ /* 0x000fe400078ec0ff */
[----:B------:R-:W-:Y:S01]  /*4ee0*/  LOP3.LUT R79, R79, 0x3fc, RZ, 0xc0, !PT ;  /* 0x000003fc4f4f7812 */ /* 0x000fe200078ec0ff */
[----:B------:R-:W-:Y:S01]  /*4ef0*/  VIADD R10, R124, UR4 ;  /* 0x000000047c0a7c36 */ /* 0x000fe20008000000 */
[----:B------:R-:W-:Y:S02]  /*4f00*/  FSETP.GTU.AND P0, PT, R15, RZ, PT ;  /* 0x000000ff0f00720b */ /* 0x000fe40003f0c000 */
[----:B------:R-:W-:Y:S01]  /*4f10*/  SEL R44, RZ, 0x1, P1 ;  /* 0x00000001ff2c7807 */ /* 0x000fe20000800000 */
[----:B------:R-:W-:Y:S01]  /*4f20*/  VIADD R70, R11, UR4 ;  /* 0x000000040b467c36 */ /* 0x000fe20008000000 */
[----:B------:R-:W-:Y:S01]  /*4f30*/  FSETP.GTU.AND P1, PT, R5, RZ, PT ;  /* 0x000000ff0500720b */ /* 0x000fe20003f2c000 */
[----:B------:R-:W-:Y:S01]  /*4f40*/  VIADD R124, R61, UR4 ;  /* 0x000000043d7c7c36 */ /* 0x000fe20008000000 */
[----:B------:R-:W-:Y:S01]  /*4f50*/  SEL R41, RZ, 0x1, P0 ;  /* 0x00000001ff297807 */ /* 0x000fe20000000000 */
[----:B------:R-:W-:Y:S01]  /*4f60*/  VIADD R79, R79, UR4 ;  /* 0x000000044f4f7c36 */ /* 0x000fe20008000000 */
[----:B------:R-:W-:Y:S01]  /*4f70*/  FSETP.GTU.AND P0, PT, R3, RZ, PT ;  /* 0x000000ff0300720b */ /* 0x000fe20003f0c000 */
[C---:B------:R-:W-:Y:S01]  /*4f80*/  IMAD R10, R123.reuse, 0x4, R10 ;  /* 0x000000047b0a7824 */ /* 0x040fe200078e020a */
[----:B------:R-:W-:Y:S01]  /*4f90*/  BAR.SYNC.DEFER_BLOCKING 0x0 ;  /* 0x0000000000007b1d */ /* 0x000fe20000010000 */
[----:B------:R-:W-:Y:S01]  /*4fa0*/  SEL R43, RZ, 0x1, P1 ;  /* 0x00000001ff2b7807 */ /* 0x000fe20000800000 */
[C---:B------:R-:W-:Y:S01]  /*4fb0*/  IMAD R11, R123.reuse, 0x4, R70 ;  /* 0x000000047b0b7824 */ /* 0x040fe200078e0246 */
[----:B------:R-:W-:Y:S01]  /*4fc0*/  FSETP.GTU.AND P1, PT, R12, RZ, PT ;  /* 0x000000ff0c00720b */ /* 0x000fe20003f2c000 */
[C---:B------:R-:W-:Y:S01]  /*4fd0*/  IMAD R61, R123.reuse, 0x4, R124 ;  /* 0x000000047b3d7824 */ /* 0x040fe200078e027c */
[----:B------:R-:W-:Y:S01]  /*4fe0*/  SEL R46, RZ, 0x1, P0 ;  /* 0x00000001ff2e7807 */ /* 0x000fe20000000000 */
[----:B------:R-:W-:Y:S01]  /*4ff0*/  IMAD R70, R123, 0x4, R79 ;  /* 0x000000047b467824 */ /* 0x000fe200078e024f */
[----:B------:R-:W-:Y:S01]  /*5000*/  FSETP.GTU.AND P0, PT, R13, RZ, PT ;  /* 0x000000ff0d00720b */ /* 0x000fe20003f0c000 */
[----:B------:R-:W-:Y:S01]  /*5010*/  IMAD.SHL.U32 R89, R89, 0x40, RZ ;  /* 0x0000004059597824 */ /* 0x000fe200078e00ff */
[----:B0-----:R-:W-:Y:S01]  /*5020*/  SEL R3, RZ, 0x1, P1 ;  /* 0x00000001ff037807 */ /* 0x001fe20000800000 */
[----:B------:R-:W-:Y:S01]  /*5030*/  IMAD R116, R118, 0x40, R116 ;  /* 0x0000004076747824 */ /* 0x000fe200078e0274 */
[----:B------:R-:W-:Y:S01]  /*5040*/  FSETP.GTU.AND P1, PT, R9, RZ, PT ;  /* 0x000000ff0900720b */ /* 0x000fe20003f2c000 */
[----:B------:R-:W-:Y:S01]  /*5050*/  IMAD R117, R117, 0x40, R119 ;  /* 0x0000004075757824 */ /* 0x000fe200078e0277 */
[----:B------:R-:W-:-:S02]  /*5060*/  ULDC.64 UR4, c[0x0][0x270] ;  /* 0x00009c0000047ab9 */ /* 0x000fc40000000a00 */
[----:B--2---:R-:W-:Y:S02]  /*5070*/  SEL R28, RZ, 0x1, P1 ;  /* 0x00000001ff1c7807 */ /* 0x004fe40000800000 */
[----:B------:R-:W-:Y:S01]  /*5080*/  FSETP.GTU.AND P1, PT, R2, RZ, PT ;  /* 0x000000ff0200720b */ /* 0x000fe20003f2c000 */
[----:B------:R-:W-:Y:S04]  /*5090*/  LDS R4, [R10] ;  /* 0x000000000a047984 */ /* 0x000fe80000000800 */
[----:B------:R-:W-:Y:S04]  /*50a0*/  LDS R5, [R10+0x4] ;  /* 0x000004000a057984 */ /* 0x000fe80000000800 */
[----:B------:R-:W-:Y:S04]  /*50b0*/  LDS R6, [R10+0x8] ;  /* 0x000008000a067984 */ /* 0x000fe80000000800 */
[----:B------:R-:W0:Y:S04]  /*50c0*/  LDS R7, [R10+0xc] ;  /* 0x00000c000a077984 */ /* 0x000e280000000800 */
[----:B------:R-:W-:Y:S04]  /*50d0*/  LDS R12, [R11+0x1000] ;  /* 0x001000000b0c7984 */ /* 0x000fe80000000800 */
[----:B------:R-:W-:Y:S04]  /*50e0*/  LDS R13, [R11+0x1004] ;  /* 0x001004000b0d7984 */ /* 0x000fe80000000800 */
[----:B------:R-:W-:Y:S04]  /*50f0*/  LDS R14, [R11+0x1008] ;  /* 0x001008000b0e7984 */ /* 0x000fe80000000800 */
[----:B------:R2:W4:Y:S04]  /*5100*/  LDS R15, [R11+0x100c] ;  /* 0x00100c000b0f7984 */ /* 0x0005280000000800 */
[----:B------:R-:W-:Y:S04]  /*5110*/  LDS R16, [R61+0x2000] ;  /* 0x002000003d107984 */ /* 0x000fe80000000800 */
[----:B------:R-:W-:Y:S04]  /*5120*/  LDS R17, [R61+0x2004] ;  /* 0x002004003d117984 */ /* 0x000fe80000000800 */
[----:B------:R-:W-:Y:S04]  /*5130*/  LDS R18, [R61+0x2008] ;  /* 0x002008003d127984 */ /* 0x000fe80000000800 */
[----:B------:R-:W5:Y:S04]  /*5140*/  LDS R19, [R61+0x200c] ;  /* 0x00200c003d137984 */ /* 0x000f680000000800 */
[----:B------:R-:W-:Y:S04]  /*5150*/  LDS R20, [R70+0x3000] ;  /* 0x0030000046147984 */ /* 0x000fe80000000800 */
[----:B------:R-:W-:Y:S04]  /*5160*/  LDS R21, [R70+0x3004] ;  /* 0x0030040046157984 */ /* 0x000fe80000000800 */
[----:B------:R-:W-:Y:S04]  /*5170*/  LDS R22, [R70+0x3008] ;  /* 0x0030080046167984 */ /* 0x000fe80000000800 */
[----:B------:R-:W0:Y:S01]  /*5180*/  LDS R23, [R70+0x300c] ;  /* 0x00300c0046177984 */ /* 0x000e220000000800 */
[----:B---3--:R-:W-:-:S02]  /*5190*/  SEL R0, RZ, 0x1, P0 ;  /* 0x00000001ff007807 */ /* 0x008fc40000000000 */
[----:B------:R-:W-:Y:S02]  /*51a0*/  SEL R9, RZ, 0x1, P1 ;  /* 0x00000001ff097807 */ /* 0x000fe40000800000 */
[----:B------:R-:W-:Y:S02]  /*51b0*/  FSETP.GTU.AND P0, PT, R27, RZ, PT ;  /* 0x000000ff1b00720b */ /* 0x000fe40003f0c000 */
[----:B------:R-:W-:Y:S02]  /*51c0*/  FSETP.GTU.AND P1, PT, R26, RZ, PT ;  /* 0x000000ff1a00720b */ /* 0x000fe40003f2c000 */
[----:B------:R-:W-:Y:S02]  /*51d0*/  SEL R2, RZ, 0x1, P0 ;  /* 0x00000001ff027807 */ /* 0x000fe40000000000 */
[----:B--2---:R-:W-:Y:S02]  /*51e0*/  SEL R11, RZ, 0x1, P1 ;  /* 0x00000001ff0b7807 */ /* 0x004fe40000800000 */
[----:B------:R-:W-:-:S02]  /*51f0*/  FSETP.GTU.AND P0, PT, R45, RZ, PT ;  /* 0x000000ff2d00720b */ /* 0x000fc40003f0c000 */
[----:B------:R-:W-:Y:S02]  /*5200*/  FSETP.GTU.AND P1, PT, R8, RZ, PT ;  /* 0x000000ff0800720b */ /* 0x000fe40003f2c000 */
[----:B------:R-:W-:Y:S02]  /*5210*/  SEL R8, RZ, 0x1, P0 ;  /* 0x00000001ff087807 */ /* 0x000fe40000000000 */
[----:B------:R-:W-:Y:S02]  /*5220*/  SEL R27, RZ, 0x1, P1 ;  /* 0x00000001ff1b7807 */ /* 0x000fe40000800000 */
[----:B------:R-:W-:Y:S02]  /*5230*/  FSETP.GTU.AND P0, PT, R34, RZ, PT ;  /* 0x000000ff2200720b */ /* 0x000fe40003f0c000 */
[----:B------:R-:W-:Y:S02]  /*5240*/  FSETP.GTU.AND P1, PT, R47, RZ, PT ;  /* 0x000000ff2f00720b */ /* 0x000fe40003f2c000 */
[----:B------:R-:W-:-:S02]  /*5250*/  LOP3.LUT R89, R89, 0xffffe000, RZ, 0xc0, !PT ;  /* 0xffffe00059597812 */ /* 0x000fc400078ec0ff */
[----:B------:R-:W-:Y:S02]  /*5260*/  SEL R10, RZ, 0x1, P0 ;  /* 0x00000001ff0a7807 */ /* 0x000fe40000000000 */
[----:B------:R-:W-:Y:S02]  /*5270*/  SEL R33, RZ, 0x1, P1 ;  /* 0x00000001ff217807 */ /* 0x000fe40000800000 */
[----:B------:R-:W-:Y:S02]  /*5280*/  FSETP.GTU.AND P0, PT, R40, RZ, PT ;  /* 0x000000ff2800720b */ /* 0x000fe40003f0c000 */
[----:B------:R-:W-:Y:S01]  /*5290*/  FSETP.GTU.AND P1, PT, R42, RZ, PT ;  /* 0x000000ff2a00720b */ /* 0x000fe20003f2c000 */
[----:B------:R-:W-:Y:S01]  /*52a0*/  IMAD.IADD R112, R89, 0x1, R112 ;  /* 0x0000000159707824 */ /* 0x000fe200078e0270 */
[----:B------:R-:W-:Y:S02]  /*52b0*/  PRMT R28, R28, 0x3340, R3 ;  /* 0x000033401c1c7816 */ /* 0x000fe40000000003 */
[----:B------:R-:W-:-:S02]  /*52c0*/  SEL R3, RZ, 0x1, P0 ;  /* 0x00000001ff037807 */ /* 0x000fc40000000000 */
[----:B------:R-:W-:Y:S01]  /*52d0*/  SEL R26, RZ, 0x1, P1 ;  /* 0x00000001ff1a7807 */ /* 0x000fe20000800000 */
[----:B------:R-:W-:Y:S01]  /*52e0*/  IMAD R115, R115, 0x40, R112 ;  /* 0x0000004073737824 */ /* 0x000fe200078e0270 */
[----:B------:R-:W-:Y:S01]  /*52f0*/  PRMT R29, R9, 0x3340, R0 ;  /* 0x00003340091d7816 */ /* 0x000fe20000000000 */
[----:B------:R-:W-:Y:S01]  /*5300*/  IMAD R113, R113, 0x40, R114 ;  /* 0x0000004071717824 */ /* 0x000fe200078e0272 */
[----:B------:R-:W-:Y:S02]  /*5310*/  PRMT R0, R11, 0x3340, R2 ;  /* 0x000033400b007816 */ /* 0x000fe40000000002 */
[----:B------:R-:W-:Y:S01]  /*5320*/  PRMT R30, R26, 0x3340, R3 ;  /* 0x000033401a1e7816 */ /* 0x000fe20000000003 */
[----:B-1----:R-:W-:Y:S01]  /*5330*/  IMAD.WIDE R2, R116, 0x4, R24 ;  /* 0x0000000474027825 */ /* 0x002fe200078e0218 */
[----:B------:R-:W-:Y:S02]  /*5340*/  PRMT R31, R27, 0x3340, R8 ;  /* 0x000033401b1f7816 */ /* 0x000fe40000000008 */
[----:B------:R-:W-:Y:S01]  /*5350*/  PRMT R33, R33, 0x3340, R10 ;  /* 0x0000334021217816 */ /* 0x000fe2000000000a */
[----:B------:R-:W-:Y:S01]  /*5360*/  IMAD.WIDE R8, R117, 0x4, R24 ;  /* 0x0000000475087825 */ /* 0x000fe200078e0218 */
[----:B------:R-:W-:-:S03]  /*5370*/  IADD3 R26, P0, R75, UR4, RZ ;  /* 0x000000044b1a7c10 */ /* 0x000fc6000ff1e0ff */
[--C-:B------:R-:W-:Y:S01]  /*5380*/  IMAD.WIDE R10, R115, 0x4, R24.reuse ;  /* 0x00000004730a7825 */ /* 0x100fe200078e0218 */
[----:B0-----:R0:W-:Y:S03]  /*5390*/  @P6 STG.E.128 desc[UR6][R2.64], R4 ;  /* 0x0000000402006986 */ /* 0x0011e6000c101d06 */
[----:B------:R-:W-:Y:S01]  /*53a0*/  IMAD.WIDE R24, R113, 0x4, R24 ;  /* 0x0000000471187825 */ /* 0x000fe200078e0218 */
[----:B----4-:R0:W-:Y:S01]  /*53b0*/  @P2 STG.E.128 desc[UR6][R8.64], R12 ;  /* 0x0000000c08002986 */ /* 0x0101e2000c101d06 */
[----:B------:R-:W-:Y:S02]  /*53c0*/  PRMT R41, R44, 0x3340, R41 ;  /* 0x000033402c297816 */ /* 0x000fe40000000029 */
[----:B------:R-:W-:Y:S01]  /*53d0*/  PRMT R46, R46, 0x3340, R43 ;  /* 0x000033402e2e7816 */ /* 0x000fe2000000002b */
[----:B-----5:R0:W-:Y:S01]  /*53e0*/  @P3 STG.E.128 desc[UR6][R10.64], R16 ;  /* 0x000000100a003986 */ /* 0x0201e2000c101d06 */
[----:B------:R-:W-:-:S03]  /*53f0*/  LEA.HI.X.SX32 R27, R75, UR5, 0x1, P0 ;  /* 0x000000054b1b7c11 */ /* 0x000fc600080f0eff */
[----:B------:R0:W-:Y:S01]  /*5400*/  @P4 STG.E.128 desc[UR6][R24.64], R20 ;  /* 0x0000001418004986 */ /* 0x0001e2000c101d06 */
[----:B------:R-:W-:Y:S02]  /*5410*/  PRMT R36, R46, 0x5410, R41 ;  /* 0x000054102e247816 */ /* 0x000fe40000000029 */
[----:B------:R-:W-:Y:S02]  /*5420*/  PRMT R37, R29, 0x5410, R28 ;  /* 0x000054101d257816 */ /* 0x000fe4000000001c */
[----:B------:R-:W-:Y:S02]  /*5430*/  PRMT R38, R31, 0x5410, R0 ;  /* 0x000054101f267816 */ /* 0x000fe40000000000 */
[----:B------:R-:W-:Y:S01]  /*5440*/  PRMT R39, R30, 0x5410, R33 ;  /* 0x000054101e277816 */ /* 0x000fe20000000021 */
[----:B0-----:R-:W-:Y:S06]  /*5450*/  @!P5 EXIT ;  /* 0x000000000000d94d */ /* 0x001fec0003800000 */
[----:B------:R-:W-:Y:S01]  /*5460*/  STG.E.128 desc[UR6][R26.64], R36 ;  /* 0x000000241a007986 */ /* 0x000fe2000c101d06 */
[----:B------:R-:W-:Y:S05]  /*5470*/  EXIT ;  /* 0x000000000000794d */ /* 0x000fea0003800000 */
.L_x_0:
[----:B------:R-:W-:-:S00]  /*5480*/  BRA `(.L_x_0) ;  /* 0xfffffffc00fc7947 */ /* 0x000fc0000383ffff */
[----:B------:R-:W-:-:S00]  /*5490*/  NOP ;  /* 0x0000000000007918 */ /* 0x000fc00000000000 */
        /* <DEDUP_REMOVED lines=14> */
.L_x_1:


//--------------------- .nv.global.init           --------------------------
	.section	.nv.global.init,"aw",@progbits
.nv.global.init:
	.type		_$_str,@object
	.size		_$_str,(_$_str_$_2 - _$_str)
_$_str:
        /*0000*/ 	.byte	0x5f, 0x5f, 0x43, 0x55, 0x44, 0x41, 0x5f, 0x46, 0x54, 0x5a, 0x00
	.type		_$_str_$_2,@object
	.size		_$_str_$_2,(.L_1 - _$_str_$_2)
_$_str_$_2:
        /*000b*/ 	.byte	0x5f, 0x5f, 0x43, 0x55, 0x44, 0x41, 0x5f, 0x50, 0x52, 0x45, 0x43, 0x5f, 0x53, 0x51, 0x52, 0x54
        /*001b*/ 	.byte	0x00
.L_1:


//--------------------- .nv.shared.triton_poi_fused_add_cat_clone_relu_threshold_backward_32 --------------------------
	.section	.nv.shared.triton_poi_fused_add_cat_clone_relu_threshold_backward_32,"aw",@nobits
	.sectionflags	@""
	.align	16
	.zero		1024


//--------------------- .nv.constant0.triton_poi_fused_add_cat_clone_relu_threshold_backward_32 --------------------------
	.section	.nv.constant0.triton_poi_fused_add_cat_clone_relu_threshold_backward_32,"a",@progbits
	.sectionflags	@""
	.align	4
.nv.constant0.triton_poi_fused_add_cat_clone_relu_threshold_backward_32:
	.zero		640
